//
// Generated by NVIDIA NVVM Compiler
//
// Compiler Build ID: CL-36424714
// Cuda compilation tools, release 13.0, V13.0.88
// Based on NVVM 20.0.0
//

.version 9.0
.target sm_100
.address_size 64

	// .globl	_Z16sum_noncoalescedPKi
.extern .func  (.param .b32 func_retval0) vprintf
(
	.param .b64 vprintf_param_0,
	.param .b64 vprintf_param_1
)
;
.global .align 8 .u64 dev_sum;
// _ZZ23sum_noncoalesced_sharedPKiE6shared has been demoted
// _ZZ29sum_noncoalesced_local_sharedPKiE10shared_sum has been demoted
// _ZZ26sum_coalesced_local_sharedPKiE10shared_sum has been demoted
.global .align 1 .b8 $str[11] = {83, 116, 114, 105, 100, 101, 32, 37, 117, 10};

.visible .entry _Z16sum_noncoalescedPKi(
	.param .u64 .ptr .align 1 _Z16sum_noncoalescedPKi_param_0
)
{
	.reg .pred 	%p<6>;
	.reg .b32 	%r<10>;
	.reg .b64 	%rd<42>;

	ld.param.u64 	%rd15, [_Z16sum_noncoalescedPKi_param_0];
	cvta.to.global.u64 	%rd1, %rd15;
	mov.u32 	%r3, %ctaid.x;
	mov.u32 	%r4, %ntid.x;
	mov.u32 	%r5, %tid.x;
	mad.lo.s32 	%r6, %r3, %r4, %r5;
	mov.u32 	%r7, %nctaid.x;
	mul.lo.s32 	%r8, %r7, %r4;
	div.u32 	%r9, 536870912, %r8;
	mul.lo.s32 	%r1, %r9, %r6;
	add.s32 	%r2, %r1, %r9;
	setp.ge.u32 	%p1, %r1, %r2;
	@%p1 bra 	$L__BB0_7;
	mul.wide.u32 	%rd16, %r1, 4;
	add.s64 	%rd39, %rd1, %rd16;
	add.s64 	%rd17, %rd39, 4;
	mul.wide.u32 	%rd18, %r2, 4;
	add.s64 	%rd19, %rd18, %rd1;
	max.u64 	%rd20, %rd17, %rd19;
	not.b64 	%rd21, %rd1;
	add.s64 	%rd22, %rd20, %rd21;
	sub.s64 	%rd3, %rd22, %rd16;
	and.b64  	%rd23, %rd3, 12;
	setp.eq.s64 	%p2, %rd23, 12;
	@%p2 bra 	$L__BB0_4;
	shr.u64 	%rd24, %rd3, 2;
	add.s64 	%rd25, %rd24, 1;
	and.b64  	%rd37, %rd25, 3;
$L__BB0_3:
	.pragma "nounroll";
	ld.global.s32 	%rd26, [%rd39];
	atom.global.add.u64 	%rd27, [dev_sum], %rd26;
	add.s64 	%rd39, %rd39, 4;
	add.s64 	%rd37, %rd37, -1;
	setp.ne.s64 	%p3, %rd37, 0;
	@%p3 bra 	$L__BB0_3;
$L__BB0_4:
	setp.lt.u64 	%p4, %rd3, 12;
	@%p4 bra 	$L__BB0_7;
	add.s64 	%rd10, %rd1, %rd18;
	mov.u64 	%rd41, %rd39;
$L__BB0_6:
	ld.global.s32 	%rd29, [%rd41];
	atom.global.add.u64 	%rd30, [dev_sum], %rd29;
	ld.global.s32 	%rd31, [%rd41+4];
	atom.global.add.u64 	%rd32, [dev_sum], %rd31;
	ld.global.s32 	%rd33, [%rd41+8];
	atom.global.add.u64 	%rd34, [dev_sum], %rd33;
	ld.global.s32 	%rd35, [%rd41+12];
	atom.global.add.u64 	%rd36, [dev_sum], %rd35;
	add.s64 	%rd39, %rd39, 16;
	add.s64 	%rd41, %rd41, 16;
	setp.lt.u64 	%p5, %rd39, %rd10;
	@%p5 bra 	$L__BB0_6;
$L__BB0_7:
	ret;

}
	// .globl	_Z23sum_noncoalesced_sharedPKi
.visible .entry _Z23sum_noncoalesced_sharedPKi(
	.param .u64 .ptr .align 1 _Z23sum_noncoalesced_sharedPKi_param_0
)
{
	.reg .pred 	%p<8>;
	.reg .b32 	%r<10>;
	.reg .b64 	%rd<45>;
	// demoted variable
	.shared .align 8 .u64 _ZZ23sum_noncoalesced_sharedPKiE6shared;
	ld.param.u64 	%rd15, [_Z23sum_noncoalesced_sharedPKi_param_0];
	cvta.to.global.u64 	%rd1, %rd15;
	mov.u32 	%r1, %tid.x;
	setp.ne.s32 	%p1, %r1, 0;
	@%p1 bra 	$L__BB1_2;
	mov.b64 	%rd16, 0;
	st.shared.u64 	[_ZZ23sum_noncoalesced_sharedPKiE6shared], %rd16;
$L__BB1_2:
	bar.sync 	0;
	mov.u32 	%r4, %ctaid.x;
	mov.u32 	%r5, %ntid.x;
	mad.lo.s32 	%r6, %r4, %r5, %r1;
	mov.u32 	%r7, %nctaid.x;
	mul.lo.s32 	%r8, %r7, %r5;
	div.u32 	%r9, 536870912, %r8;
	mul.lo.s32 	%r2, %r9, %r6;
	add.s32 	%r3, %r2, %r9;
	setp.ge.u32 	%p2, %r2, %r3;
	@%p2 bra 	$L__BB1_9;
	mul.wide.u32 	%rd17, %r2, 4;
	add.s64 	%rd42, %rd1, %rd17;
	add.s64 	%rd18, %rd42, 4;
	mul.wide.u32 	%rd19, %r3, 4;
	add.s64 	%rd20, %rd19, %rd1;
	max.u64 	%rd21, %rd18, %rd20;
	not.b64 	%rd22, %rd1;
	add.s64 	%rd23, %rd21, %rd22;
	sub.s64 	%rd3, %rd23, %rd17;
	and.b64  	%rd24, %rd3, 12;
	setp.eq.s64 	%p3, %rd24, 12;
	@%p3 bra 	$L__BB1_6;
	shr.u64 	%rd25, %rd3, 2;
	add.s64 	%rd26, %rd25, 1;
	and.b64  	%rd40, %rd26, 3;
$L__BB1_5:
	.pragma "nounroll";
	ld.global.s32 	%rd27, [%rd42];
	atom.shared.add.u64 	%rd28, [_ZZ23sum_noncoalesced_sharedPKiE6shared], %rd27;
	add.s64 	%rd42, %rd42, 4;
	add.s64 	%rd40, %rd40, -1;
	setp.ne.s64 	%p4, %rd40, 0;
	@%p4 bra 	$L__BB1_5;
$L__BB1_6:
	setp.lt.u64 	%p5, %rd3, 12;
	@%p5 bra 	$L__BB1_9;
	add.s64 	%rd10, %rd1, %rd19;
	mov.u64 	%rd44, %rd42;
$L__BB1_8:
	ld.global.s32 	%rd30, [%rd44];
	atom.shared.add.u64 	%rd31, [_ZZ23sum_noncoalesced_sharedPKiE6shared], %rd30;
	ld.global.s32 	%rd32, [%rd44+4];
	atom.shared.add.u64 	%rd33, [_ZZ23sum_noncoalesced_sharedPKiE6shared], %rd32;
	ld.global.s32 	%rd34, [%rd44+8];
	atom.shared.add.u64 	%rd35, [_ZZ23sum_noncoalesced_sharedPKiE6shared], %rd34;
	ld.global.s32 	%rd36, [%rd44+12];
	atom.shared.add.u64 	%rd37, [_ZZ23sum_noncoalesced_sharedPKiE6shared], %rd36;
	add.s64 	%rd42, %rd42, 16;
	add.s64 	%rd44, %rd44, 16;
	setp.lt.u64 	%p6, %rd42, %rd10;
	@%p6 bra 	$L__BB1_8;
$L__BB1_9:
	setp.ne.s32 	%p7, %r1, 0;
	bar.sync 	0;
	@%p7 bra 	$L__BB1_11;
	ld.shared.u64 	%rd38, [_ZZ23sum_noncoalesced_sharedPKiE6shared];
	atom.global.add.u64 	%rd39, [dev_sum], %rd38;
$L__BB1_11:
	ret;

}
	// .globl	_Z22sum_noncoalesced_localPKi
.visible .entry _Z22sum_noncoalesced_localPKi(
	.param .u64 .ptr .align 1 _Z22sum_noncoalesced_localPKi_param_0
)
{
	.reg .pred 	%p<6>;
	.reg .b32 	%r<10>;
	.reg .b64 	%rd<55>;

	ld.param.u64 	%rd21, [_Z22sum_noncoalesced_localPKi_param_0];
	mov.u32 	%r3, %ctaid.x;
	mov.u32 	%r4, %ntid.x;
	mov.u32 	%r5, %tid.x;
	mad.lo.s32 	%r6, %r3, %r4, %r5;
	mov.u32 	%r7, %nctaid.x;
	mul.lo.s32 	%r8, %r7, %r4;
	div.u32 	%r9, 536870912, %r8;
	mul.lo.s32 	%r1, %r9, %r6;
	add.s32 	%r2, %r1, %r9;
	setp.ge.u32 	%p1, %r1, %r2;
	mov.b64 	%rd54, 0;
	@%p1 bra 	$L__BB2_6;
	cvta.to.global.u64 	%rd25, %rd21;
	mul.wide.u32 	%rd26, %r1, 4;
	add.s64 	%rd49, %rd25, %rd26;
	add.s64 	%rd27, %rd49, 4;
	mul.wide.u32 	%rd28, %r2, 4;
	add.s64 	%rd29, %rd28, %rd25;
	max.u64 	%rd30, %rd27, %rd29;
	not.b64 	%rd31, %rd25;
	add.s64 	%rd32, %rd30, %rd31;
	sub.s64 	%rd33, %rd32, %rd26;
	shr.u64 	%rd34, %rd33, 2;
	add.s64 	%rd2, %rd34, 1;
	and.b64  	%rd51, %rd2, 3;
	setp.lt.u64 	%p2, %rd33, 12;
	mov.b64 	%rd54, 0;
	@%p2 bra 	$L__BB2_4;
	and.b64  	%rd45, %rd2, 9223372036854775804;
	mov.b64 	%rd54, 0;
$L__BB2_3:
	ld.global.s32 	%rd36, [%rd49];
	add.s64 	%rd37, %rd54, %rd36;
	ld.global.s32 	%rd38, [%rd49+4];
	add.s64 	%rd39, %rd37, %rd38;
	ld.global.s32 	%rd40, [%rd49+8];
	add.s64 	%rd41, %rd39, %rd40;
	ld.global.s32 	%rd42, [%rd49+12];
	add.s64 	%rd54, %rd41, %rd42;
	add.s64 	%rd49, %rd49, 16;
	add.s64 	%rd45, %rd45, -4;
	setp.ne.s64 	%p3, %rd45, 0;
	@%p3 bra 	$L__BB2_3;
$L__BB2_4:
	setp.eq.s64 	%p4, %rd51, 0;
	@%p4 bra 	$L__BB2_6;
$L__BB2_5:
	.pragma "nounroll";
	ld.global.s32 	%rd43, [%rd49];
	add.s64 	%rd54, %rd54, %rd43;
	add.s64 	%rd49, %rd49, 4;
	add.s64 	%rd51, %rd51, -1;
	setp.ne.s64 	%p5, %rd51, 0;
	@%p5 bra 	$L__BB2_5;
$L__BB2_6:
	atom.global.add.u64 	%rd44, [dev_sum], %rd54;
	ret;

}
	// .globl	_Z29sum_noncoalesced_local_sharedPKi
.visible .entry _Z29sum_noncoalesced_local_sharedPKi(
	.param .u64 .ptr .align 1 _Z29sum_noncoalesced_local_sharedPKi_param_0
)
{
	.reg .pred 	%p<8>;
	.reg .b32 	%r<10>;
	.reg .b64 	%rd<58>;
	// demoted variable
	.shared .align 8 .u64 _ZZ29sum_noncoalesced_local_sharedPKiE10shared_sum;
	ld.param.u64 	%rd21, [_Z29sum_noncoalesced_local_sharedPKi_param_0];
	mov.u32 	%r1, %tid.x;
	setp.ne.s32 	%p1, %r1, 0;
	@%p1 bra 	$L__BB3_2;
	mov.b64 	%rd22, 0;
	st.shared.u64 	[_ZZ29sum_noncoalesced_local_sharedPKiE10shared_sum], %rd22;
$L__BB3_2:
	mov.u32 	%r4, %ntid.x;
	bar.sync 	0;
	mov.u32 	%r5, %nctaid.x;
	mul.lo.s32 	%r6, %r5, %r4;
	div.u32 	%r7, 536870912, %r6;
	mov.u32 	%r8, %ctaid.x;
	mad.lo.s32 	%r9, %r8, %r4, %r1;
	mul.lo.s32 	%r2, %r7, %r9;
	add.s32 	%r3, %r2, %r7;
	setp.ge.u32 	%p2, %r2, %r3;
	mov.b64 	%rd57, 0;
	@%p2 bra 	$L__BB3_8;
	cvta.to.global.u64 	%rd26, %rd21;
	mul.wide.u32 	%rd27, %r2, 4;
	add.s64 	%rd52, %rd26, %rd27;
	add.s64 	%rd28, %rd52, 4;
	mul.wide.u32 	%rd29, %r3, 4;
	add.s64 	%rd30, %rd29, %rd26;
	max.u64 	%rd31, %rd28, %rd30;
	not.b64 	%rd32, %rd26;
	add.s64 	%rd33, %rd31, %rd32;
	sub.s64 	%rd34, %rd33, %rd27;
	shr.u64 	%rd35, %rd34, 2;
	add.s64 	%rd2, %rd35, 1;
	and.b64  	%rd54, %rd2, 3;
	setp.lt.u64 	%p3, %rd34, 12;
	mov.b64 	%rd57, 0;
	@%p3 bra 	$L__BB3_6;
	and.b64  	%rd48, %rd2, 9223372036854775804;
	mov.b64 	%rd57, 0;
$L__BB3_5:
	ld.global.s32 	%rd37, [%rd52];
	add.s64 	%rd38, %rd57, %rd37;
	ld.global.s32 	%rd39, [%rd52+4];
	add.s64 	%rd40, %rd38, %rd39;
	ld.global.s32 	%rd41, [%rd52+8];
	add.s64 	%rd42, %rd40, %rd41;
	ld.global.s32 	%rd43, [%rd52+12];
	add.s64 	%rd57, %rd42, %rd43;
	add.s64 	%rd52, %rd52, 16;
	add.s64 	%rd48, %rd48, -4;
	setp.ne.s64 	%p4, %rd48, 0;
	@%p4 bra 	$L__BB3_5;
$L__BB3_6:
	setp.eq.s64 	%p5, %rd54, 0;
	@%p5 bra 	$L__BB3_8;
$L__BB3_7:
	.pragma "nounroll";
	ld.global.s32 	%rd44, [%rd52];
	add.s64 	%rd57, %rd57, %rd44;
	add.s64 	%rd52, %rd52, 4;
	add.s64 	%rd54, %rd54, -1;
	setp.ne.s64 	%p6, %rd54, 0;
	@%p6 bra 	$L__BB3_7;
$L__BB3_8:
	setp.ne.s32 	%p7, %r1, 0;
	atom.shared.add.u64 	%rd45, [_ZZ29sum_noncoalesced_local_sharedPKiE10shared_sum], %rd57;
	bar.sync 	0;
	@%p7 bra 	$L__BB3_10;
	ld.shared.u64 	%rd46, [_ZZ29sum_noncoalesced_local_sharedPKiE10shared_sum];
	atom.global.add.u64 	%rd47, [dev_sum], %rd46;
$L__BB3_10:
	ret;

}
	// .globl	_Z26sum_coalesced_local_sharedPKi
.visible .entry _Z26sum_coalesced_local_sharedPKi(
	.param .u64 .ptr .align 1 _Z26sum_coalesced_local_sharedPKi_param_0
)
{
	.local .align 8 .b8 	__local_depot4[8];
	.reg .b64 	%SP;
	.reg .b64 	%SPL;
	.reg .pred 	%p<11>;
	.reg .b32 	%r<13>;
	.reg .b64 	%rd<81>;
	// demoted variable
	.shared .align 8 .u64 _ZZ26sum_coalesced_local_sharedPKiE10shared_sum;
	mov.u64 	%SPL, __local_depot4;
	cvta.local.u64 	%SP, %SPL;
	ld.param.u64 	%rd34, [_Z26sum_coalesced_local_sharedPKi_param_0];
	cvta.to.global.u64 	%rd1, %rd34;
	mov.u32 	%r5, %ctaid.x;
	mov.u32 	%r1, %ntid.x;
	mov.u32 	%r2, %tid.x;
	mad.lo.s32 	%r3, %r5, %r1, %r2;
	setp.ne.s32 	%p1, %r2, 0;
	@%p1 bra 	$L__BB4_2;
	mov.b64 	%rd35, 0;
	st.shared.u64 	[_ZZ26sum_coalesced_local_sharedPKiE10shared_sum], %rd35;
$L__BB4_2:
	bar.sync 	0;
	mov.u32 	%r6, %nctaid.x;
	mul.lo.s32 	%r4, %r6, %r1;
	setp.ne.s32 	%p2, %r3, 0;
	@%p2 bra 	$L__BB4_4;
	add.u64 	%rd36, %SP, 0;
	add.u64 	%rd37, %SPL, 0;
	st.local.u32 	[%rd37], %r4;
	mov.u64 	%rd38, $str;
	cvta.global.u64 	%rd39, %rd38;
	{ // callseq 0, 0
	.param .b64 param0;
	st.param.b64 	[param0], %rd39;
	.param .b64 param1;
	st.param.b64 	[param1], %rd36;
	.param .b32 retval0;
	call.uni (retval0), 
	vprintf, 
	(
	param0, 
	param1
	);
	ld.param.b32 	%r7, [retval0];
	} // callseq 0
$L__BB4_4:
	setp.gt.u32 	%p3, %r3, 536870911;
	mov.b64 	%rd80, 0;
	@%p3 bra 	$L__BB4_14;
	shl.b32 	%r9, %r3, 2;
	cvt.u64.u32 	%rd75, %r9;
	mul.wide.u32 	%rd3, %r4, 4;
	add.s64 	%rd41, %rd3, %rd75;
	max.u64 	%rd42, %rd41, 2147483648;
	setp.lt.u64 	%p4, %rd41, 2147483648;
	selp.u64 	%rd4, 1, 0, %p4;
	or.b64  	%rd43, %rd41, %rd4;
	sub.s64 	%rd5, %rd42, %rd43;
	max.u64 	%rd6, %rd3, 1;
	or.b64  	%rd44, %rd5, %rd6;
	and.b64  	%rd45, %rd44, -4294967296;
	setp.ne.s64 	%p5, %rd45, 0;
	@%p5 bra 	$L__BB4_7;
	cvt.u32.u64 	%r10, %rd6;
	cvt.u32.u64 	%r11, %rd5;
	div.u32 	%r12, %r11, %r10;
	cvt.u64.u32 	%rd70, %r12;
	bra.uni 	$L__BB4_8;
$L__BB4_7:
	div.u64 	%rd70, %rd5, %rd6;
$L__BB4_8:
	add.s64 	%rd48, %rd70, %rd4;
	add.s64 	%rd10, %rd48, 1;
	and.b64  	%rd11, %rd10, 3;
	setp.lt.u64 	%p6, %rd48, 3;
	mov.b64 	%rd80, 0;
	@%p6 bra 	$L__BB4_11;
	and.b64  	%rd71, %rd10, -4;
	mul.wide.u32 	%rd50, %r4, 12;
	add.s64 	%rd13, %rd1, %rd50;
	mul.wide.u32 	%rd51, %r4, 8;
	add.s64 	%rd14, %rd1, %rd51;
	add.s64 	%rd15, %rd1, %rd3;
	mov.b64 	%rd80, 0;
$L__BB4_10:
	add.s64 	%rd52, %rd1, %rd75;
	ld.global.s32 	%rd53, [%rd52];
	add.s64 	%rd54, %rd80, %rd53;
	add.s64 	%rd55, %rd75, %rd3;
	add.s64 	%rd56, %rd15, %rd75;
	ld.global.s32 	%rd57, [%rd56];
	add.s64 	%rd58, %rd54, %rd57;
	add.s64 	%rd59, %rd55, %rd3;
	add.s64 	%rd60, %rd14, %rd75;
	ld.global.s32 	%rd61, [%rd60];
	add.s64 	%rd62, %rd58, %rd61;
	add.s64 	%rd63, %rd59, %rd3;
	add.s64 	%rd64, %rd13, %rd75;
	ld.global.s32 	%rd65, [%rd64];
	add.s64 	%rd80, %rd62, %rd65;
	add.s64 	%rd75, %rd63, %rd3;
	add.s64 	%rd71, %rd71, -4;
	setp.ne.s64 	%p7, %rd71, 0;
	@%p7 bra 	$L__BB4_10;
$L__BB4_11:
	setp.eq.s64 	%p8, %rd11, 0;
	@%p8 bra 	$L__BB4_14;
	add.s64 	%rd78, %rd1, %rd75;
	neg.s64 	%rd77, %rd11;
$L__BB4_13:
	.pragma "nounroll";
	ld.global.s32 	%rd66, [%rd78];
	add.s64 	%rd80, %rd80, %rd66;
	add.s64 	%rd78, %rd78, %rd3;
	add.s64 	%rd77, %rd77, 1;
	setp.ne.s64 	%p9, %rd77, 0;
	@%p9 bra 	$L__BB4_13;
$L__BB4_14:
	setp.ne.s32 	%p10, %r2, 0;
	atom.shared.add.u64 	%rd67, [_ZZ26sum_coalesced_local_sharedPKiE10shared_sum], %rd80;
	bar.sync 	0;
	@%p10 bra 	$L__BB4_16;
	ld.shared.u64 	%rd68, [_ZZ26sum_coalesced_local_sharedPKiE10shared_sum];
	atom.global.add.u64 	%rd69, [dev_sum], %rd68;
$L__BB4_16:
	ret;

}


// ===== COMPILED SASS (sm_100) =====

	.target	sm_100

	.elftype	@"ET_EXEC"


//--------------------- .note.nv.tkinfo           --------------------------
	.section	.note.nv.tkinfo,"",@"SHT_NOTE"
	.sectionflags	@"SHF_NOTE_NV_TKINFO"
	.tkinfo
        /*0018*/ 	.word	0x00000002
        /*0030*/ 	.string	""
        /*0030*/ 	.string	"ptxas"
        /*0030*/ 	.string	"Cuda compilation tools, release 13.0, V13.0.88"
        /*0030*/ 	.string	"Build cuda_13.0.r13.0/compiler.36424714_0"
        /*0030*/ 	.string	"-arch sm_100 -m 64 "



//--------------------- .note.nv.cuinfo           --------------------------
	.section	.note.nv.cuinfo,"",@"SHT_NOTE"
	.sectionflags	@"SHF_NOTE_NV_CUINFO"
        /*0018*/ 	.short	0x0002
        /*001a*/ 	.short	0x0064
        /*001c*/ 	.short	0x0082
	.zero		2


//--------------------- .nv.info                  --------------------------
	.section	.nv.info,"",@"SHT_CUDA_INFO"
	.align	4


	//----- nvinfo : EIATTR_REGCOUNT
	.align		4
        /*0000*/ 	.byte	0x04, 0x2f
        /*0002*/ 	.short	(.L_3 - .L_2)
	.align		4
.L_2:
        /*0004*/ 	.word	index@(_Z16sum_noncoalescedPKi)
        /*0008*/ 	.word	0x00000014


	//----- nvinfo : EIATTR_FRAME_SIZE
	.align		4
.L_3:
        /*000c*/ 	.byte	0x04, 0x11
        /*000e*/ 	.short	(.L_5 - .L_4)
	.align		4
.L_4:
        /*0010*/ 	.word	index@(_Z16sum_noncoalescedPKi)
        /*0014*/ 	.word	0x00000000


	//----- nvinfo : EIATTR_REGCOUNT
	.align		4
.L_5:
        /*0018*/ 	.byte	0x04, 0x2f
        /*001a*/ 	.short	(.L_7 - .L_6)
	.align		4
.L_6:
        /*001c*/ 	.word	index@(_Z23sum_noncoalesced_sharedPKi)
        /*0020*/ 	.word	0x00000014


	//----- nvinfo : EIATTR_FRAME_SIZE
	.align		4
.L_7:
        /*0024*/ 	.byte	0x04, 0x11
        /*0026*/ 	.short	(.L_9 - .L_8)
	.align		4
.L_8:
        /*0028*/ 	.word	index@(_Z23sum_noncoalesced_sharedPKi)
        /*002c*/ 	.word	0x00000000


	//----- nvinfo : EIATTR_REGCOUNT
	.align		4
.L_9:
        /*0030*/ 	.byte	0x04, 0x2f
        /*0032*/ 	.short	(.L_11 - .L_10)
	.align		4
.L_10:
        /*0034*/ 	.word	index@(_Z22sum_noncoalesced_localPKi)
        /*0038*/ 	.word	0x0000001c


	//----- nvinfo : EIATTR_FRAME_SIZE
	.align		4
.L_11:
        /*003c*/ 	.byte	0x04, 0x11
        /*003e*/ 	.short	(.L_13 - .L_12)
	.align		4
.L_12:
        /*0040*/ 	.word	index@(_Z22sum_noncoalesced_localPKi)
        /*0044*/ 	.word	0x00000000


	//----- nvinfo : EIATTR_REGCOUNT
	.align		4
.L_13:
        /*0048*/ 	.byte	0x04, 0x2f
        /*004a*/ 	.short	(.L_15 - .L_14)
	.align		4
.L_14:
        /*004c*/ 	.word	index@(_Z29sum_noncoalesced_local_sharedPKi)
        /*0050*/ 	.word	0x0000001b


	//----- nvinfo : EIATTR_FRAME_SIZE
	.align		4
.L_15:
        /*0054*/ 	.byte	0x04, 0x11
        /*0056*/ 	.short	(.L_17 - .L_16)
	.align		4
.L_16:
        /*0058*/ 	.word	index@(_Z29sum_noncoalesced_local_sharedPKi)
        /*005c*/ 	.word	0x00000000


	//----- nvinfo : EIATTR_REGCOUNT
	.align		4
.L_17:
        /*0060*/ 	.byte	0x04, 0x2f
        /*0062*/ 	.short	(.L_19 - .L_18)
	.align		4
.L_18:
        /*0064*/ 	.word	index@(_Z26sum_coalesced_local_sharedPKi)
        /*0068*/ 	.word	0x00000020


	//----- nvinfo : EIATTR_FRAME_SIZE
	.align		4
.L_19:
        /*006c*/ 	.byte	0x04, 0x11
        /*006e*/ 	.short	(.L_21 - .L_20)
	.align		4
.L_20:
        /*0070*/ 	.word	index@($__internal_0_$__cuda_sm20_div_u64)
        /*0074*/ 	.word	0x00000008


	//----- nvinfo : EIATTR_FRAME_SIZE
	.align		4
.L_21:
        /*0078*/ 	.byte	0x04, 0x11
        /*007a*/ 	.short	(.L_23 - .L_22)
	.align		4
.L_22:
        /*007c*/ 	.word	index@(_Z26sum_coalesced_local_sharedPKi)
        /*0080*/ 	.word	0x00000008


	//----- nvinfo : EIATTR_MIN_STACK_SIZE
	.align		4
.L_23:
        /*0084*/ 	.byte	0x04, 0x12
        /*0086*/ 	.short	(.L_25 - .L_24)
	.align		4
.L_24:
        /*0088*/ 	.word	index@(_Z26sum_coalesced_local_sharedPKi)
        /*008c*/ 	.word	0x00000008


	//----- nvinfo : EIATTR_MIN_STACK_SIZE
	.align		4
.L_25:
        /*0090*/ 	.byte	0x04, 0x12
        /*0092*/ 	.short	(.L_27 - .L_26)
	.align		4
.L_26:
        /*0094*/ 	.word	index@(_Z29sum_noncoalesced_local_sharedPKi)
        /*0098*/ 	.word	0x00000000


	//----- nvinfo : EIATTR_MIN_STACK_SIZE
	.align		4
.L_27:
        /*009c*/ 	.byte	0x04, 0x12
        /*009e*/ 	.short	(.L_29 - .L_28)
	.align		4
.L_28:
        /*00a0*/ 	.word	index@(_Z22sum_noncoalesced_localPKi)
        /*00a4*/ 	.word	0x00000000


	//----- nvinfo : EIATTR_MIN_STACK_SIZE
	.align		4
.L_29:
        /*00a8*/ 	.byte	0x04, 0x12
        /*00aa*/ 	.short	(.L_31 - .L_30)
	.align		4
.L_30:
        /*00ac*/ 	.word	index@(_Z23sum_noncoalesced_sharedPKi)
        /*00b0*/ 	.word	0x00000000


	//----- nvinfo : EIATTR_MIN_STACK_SIZE
	.align		4
.L_31:
        /*00b4*/ 	.byte	0x04, 0x12
        /*00b6*/ 	.short	(.L_33 - .L_32)
	.align		4
.L_32:
        /*00b8*/ 	.word	index@(_Z16sum_noncoalescedPKi)
        /*00bc*/ 	.word	0x00000000
.L_33:


//--------------------- .nv.compat                --------------------------
	.section	.nv.compat,"",@"SHT_CUDA_COMPAT_INFO"
	.align	4
        /*0000*/ 	.byte	0x02, 0x09, 0x00, 0x00, 0x02, 0x02, 0x01, 0x00, 0x02, 0x05, 0x05, 0x00, 0x03, 0x07, 0x01, 0x01
        /*0010*/ 	.byte	0x02, 0x03, 0x00, 0x00, 0x02, 0x06, 0x01, 0x00, 0x04, 0x0b, 0x08, 0x00, 0x09, 0x00, 0x00, 0x00
        /*0020*/ 	.byte	0x00, 0x00, 0x00, 0x00


//--------------------- .nv.info._Z26sum_coalesced_local_sharedPKi --------------------------
	.section	.nv.info._Z26sum_coalesced_local_sharedPKi,"",@"SHT_CUDA_INFO"
	.sectionflags	@""
	.align	4


	//----- nvinfo : EIATTR_CUDA_API_VERSION
	.align		4
        /*0000*/ 	.byte	0x04, 0x37
        /*0002*/ 	.short	(.L_35 - .L_34)
.L_34:
        /*0004*/ 	.word	0x00000082


	//----- nvinfo : EIATTR_KPARAM_INFO
	.align		4
.L_35:
        /*0008*/ 	.byte	0x04, 0x17
        /*000a*/ 	.short	(.L_37 - .L_36)
.L_36:
        /*000c*/ 	.word	0x00000000
        /*0010*/ 	.short	0x0000
        /*0012*/ 	.short	0x0000
        /*0014*/ 	.byte	0x00, 0xf5, 0x21, 0x00


	//----- nvinfo : EIATTR_SPARSE_MMA_MASK
	.align		4
.L_37:
        /*0018*/ 	.byte	0x03, 0x50
        /*001a*/ 	.short	0x0000


	//----- nvinfo : EIATTR_MAXREG_COUNT
	.align		4
        /*001c*/ 	.byte	0x03, 0x1b
        /*001e*/ 	.short	0x00ff


	//----- nvinfo : EIATTR_NUM_BARRIERS
	.align		4
        /*0020*/ 	.byte	0x02, 0x4c
        /*0022*/ 	.byte	0x01
	.zero		1


	//----- nvinfo : EIATTR_EXTERNS
	.align		4
        /*0024*/ 	.byte	0x04, 0x0f
        /*0026*/ 	.short	(.L_39 - .L_38)


	//   ....[0]....
	.align		4
.L_38:
        /*0028*/ 	.word	index@(vprintf)


	//----- nvinfo : EIATTR_MERCURY_ISA_VERSION
	.align		4
.L_39:
        /*002c*/ 	.byte	0x03, 0x5f
        /*002e*/ 	.short	0x0101


	//----- nvinfo : EIATTR_VRC_CTA_INIT_COUNT
	.align		4
        /*0030*/ 	.byte	0x02, 0x4a
	.zero		1
	.zero		1


	//----- nvinfo : EIATTR_SYSCALL_OFFSETS
	.align		4
        /*0034*/ 	.byte	0x04, 0x46
        /*0036*/ 	.short	(.L_41 - .L_40)


	//   ....[0]....
.L_40:
        /*0038*/ 	.word	0x000001c0


	//----- nvinfo : EIATTR_EXIT_INSTR_OFFSETS
	.align		4
.L_41:
        /*003c*/ 	.byte	0x04, 0x1c
        /*003e*/ 	.short	(.L_43 - .L_42)


	//   ....[0]....
.L_42:
        /*0040*/ 	.word	0x00001660


	//   ....[1]....
        /*0044*/ 	.word	0x000016c0


	//----- nvinfo : EIATTR_CRS_STACK_SIZE
	.align		4
.L_43:
        /*0048*/ 	.byte	0x04, 0x1e
        /*004a*/ 	.short	(.L_45 - .L_44)
.L_44:
        /*004c*/ 	.word	0x00000000


	//----- nvinfo : EIATTR_CBANK_PARAM_SIZE
	.align		4
.L_45:
        /*0050*/ 	.byte	0x03, 0x19
        /*0052*/ 	.short	0x0008


	//----- nvinfo : EIATTR_PARAM_CBANK
	.align		4
        /*0054*/ 	.byte	0x04, 0x0a
        /*0056*/ 	.short	(.L_47 - .L_46)
	.align		4
.L_46:
        /*0058*/ 	.word	index@(.nv.constant0._Z26sum_coalesced_local_sharedPKi)
        /*005c*/ 	.short	0x0380
        /*005e*/ 	.short	0x0008


	//----- nvinfo : EIATTR_SW_WAR
	.align		4
.L_47:
        /*0060*/ 	.byte	0x04, 0x36
        /*0062*/ 	.short	(.L_49 - .L_48)
.L_48:
        /*0064*/ 	.word	0x00000008
.L_49:


//--------------------- .nv.info._Z29sum_noncoalesced_local_sharedPKi --------------------------
	.section	.nv.info._Z29sum_noncoalesced_local_sharedPKi,"",@"SHT_CUDA_INFO"
	.sectionflags	@""
	.align	4


	//----- nvinfo : EIATTR_CUDA_API_VERSION
	.align		4
        /*0000*/ 	.byte	0x04, 0x37
        /*0002*/ 	.short	(.L_51 - .L_50)
.L_50:
        /*0004*/ 	.word	0x00000082


	//----- nvinfo : EIATTR_KPARAM_INFO
	.align		4
.L_51:
        /*0008*/ 	.byte	0x04, 0x17
        /*000a*/ 	.short	(.L_53 - .L_52)
.L_52:
        /*000c*/ 	.word	0x00000000
        /*0010*/ 	.short	0x0000
        /*0012*/ 	.short	0x0000
        /*0014*/ 	.byte	0x00, 0xf5, 0x21, 0x00


	//----- nvinfo : EIATTR_SPARSE_MMA_MASK
	.align		4
.L_53:
        /*0018*/ 	.byte	0x03, 0x50
        /*001a*/ 	.short	0x0000


	//----- nvinfo : EIATTR_MAXREG_COUNT
	.align		4
        /*001c*/ 	.byte	0x03, 0x1b
        /*001e*/ 	.short	0x00ff


	//----- nvinfo : EIATTR_NUM_BARRIERS
	.align		4
        /*0020*/ 	.byte	0x02, 0x4c
        /*0022*/ 	.byte	0x01
	.zero		1


	//----- nvinfo : EIATTR_MERCURY_ISA_VERSION
	.align		4
        /*0024*/ 	.byte	0x03, 0x5f
        /*0026*/ 	.short	0x0101


	//----- nvinfo : EIATTR_VRC_CTA_INIT_COUNT
	.align		4
        /*0028*/ 	.byte	0x02, 0x4a
	.zero		1
	.zero		1


	//----- nvinfo : EIATTR_EXIT_INSTR_OFFSETS
	.align		4
        /*002c*/ 	.byte	0x04, 0x1c
        /*002e*/ 	.short	(.L_55 - .L_54)


	//   ....[0]....
.L_54:
        /*0030*/ 	.word	0x00000e20


	//   ....[1]....
        /*0034*/ 	.word	0x00000e60


	//----- nvinfo : EIATTR_CRS_STACK_SIZE
	.align		4
.L_55:
        /*0038*/ 	.byte	0x04, 0x1e
        /*003a*/ 	.short	(.L_57 - .L_56)
.L_56:
        /*003c*/ 	.word	0x00000000


	//----- nvinfo : EIATTR_CBANK_PARAM_SIZE
	.align		4
.L_57:
        /*0040*/ 	.byte	0x03, 0x19
        /*0042*/ 	.short	0x0008


	//----- nvinfo : EIATTR_PARAM_CBANK
	.align		4
        /*0044*/ 	.byte	0x04, 0x0a
        /*0046*/ 	.short	(.L_59 - .L_58)
	.align		4
.L_58:
        /*0048*/ 	.word	index@(.nv.constant0._Z29sum_noncoalesced_local_sharedPKi)
        /*004c*/ 	.short	0x0380
        /*004e*/ 	.short	0x0008


	//----- nvinfo : EIATTR_SW_WAR
	.align		4
.L_59:
        /*0050*/ 	.byte	0x04, 0x36
        /*0052*/ 	.short	(.L_61 - .L_60)
.L_60:
        /*0054*/ 	.word	0x00000008
.L_61:


//--------------------- .nv.info._Z22sum_noncoalesced_localPKi --------------------------
	.section	.nv.info._Z22sum_noncoalesced_localPKi,"",@"SHT_CUDA_INFO"
	.sectionflags	@""
	.align	4


	//----- nvinfo : EIATTR_CUDA_API_VERSION
	.align		4
        /*0000*/ 	.byte	0x04, 0x37
        /*0002*/ 	.short	(.L_63 - .L_62)
.L_62:
        /*0004*/ 	.word	0x00000082


	//----- nvinfo : EIATTR_KPARAM_INFO
	.align		4
.L_63:
        /*0008*/ 	.byte	0x04, 0x17
        /*000a*/ 	.short	(.L_65 - .L_64)
.L_64:
        /*000c*/ 	.word	0x00000000
        /*0010*/ 	.short	0x0000
        /*0012*/ 	.short	0x0000
        /*0014*/ 	.byte	0x00, 0xf5, 0x21, 0x00


	//----- nvinfo : EIATTR_SPARSE_MMA_MASK
	.align		4
.L_65:
        /*0018*/ 	.byte	0x03, 0x50
        /*001a*/ 	.short	0x0000


	//----- nvinfo : EIATTR_MAXREG_COUNT
	.align		4
        /*001c*/ 	.byte	0x03, 0x1b
        /*001e*/ 	.short	0x00ff


	//----- nvinfo : EIATTR_MERCURY_ISA_VERSION
	.align		4
        /*0020*/ 	.byte	0x03, 0x5f
        /*0022*/ 	.short	0x0101


	//----- nvinfo : EIATTR_VRC_CTA_INIT_COUNT
	.align		4
        /*0024*/ 	.byte	0x02, 0x4a
	.zero		1
	.zero		1


	//----- nvinfo : EIATTR_EXIT_INSTR_OFFSETS
	.align		4
        /*0028*/ 	.byte	0x04, 0x1c
        /*002a*/ 	.short	(.L_67 - .L_66)


	//   ....[0]....
.L_66:
        /*002c*/ 	.word	0x00000cf0


	//----- nvinfo : EIATTR_CRS_STACK_SIZE
	.align		4
.L_67:
        /*0030*/ 	.byte	0x04, 0x1e
        /*0032*/ 	.short	(.L_69 - .L_68)
.L_68:
        /*0034*/ 	.word	0x00000000


	//----- nvinfo : EIATTR_CBANK_PARAM_SIZE
	.align		4
.L_69:
        /*0038*/ 	.byte	0x03, 0x19
        /*003a*/ 	.short	0x0008


	//----- nvinfo : EIATTR_PARAM_CBANK
	.align		4
        /*003c*/ 	.byte	0x04, 0x0a
        /*003e*/ 	.short	(.L_71 - .L_70)
	.align		4
.L_70:
        /*0040*/ 	.word	index@(.nv.constant0._Z22sum_noncoalesced_localPKi)
        /*0044*/ 	.short	0x0380
        /*0046*/ 	.short	0x0008


	//----- nvinfo : EIATTR_SW_WAR
	.align		4
.L_71:
        /*0048*/ 	.byte	0x04, 0x36
        /*004a*/ 	.short	(.L_73 - .L_72)
.L_72:
        /*004c*/ 	.word	0x00000008
.L_73:


//--------------------- .nv.info._Z23sum_noncoalesced_sharedPKi --------------------------
	.section	.nv.info._Z23sum_noncoalesced_sharedPKi,"",@"SHT_CUDA_INFO"
	.sectionflags	@""
	.align	4


	//----- nvinfo : EIATTR_CUDA_API_VERSION
	.align		4
        /*0000*/ 	.byte	0x04, 0x37
        /*0002*/ 	.short	(.L_75 - .L_74)
.L_74:
        /*0004*/ 	.word	0x00000082


	//----- nvinfo : EIATTR_KPARAM_INFO
	.align		4
.L_75:
        /*0008*/ 	.byte	0x04, 0x17
        /*000a*/ 	.short	(.L_77 - .L_76)
.L_76:
        /*000c*/ 	.word	0x00000000
        /*0010*/ 	.short	0x0000
        /*0012*/ 	.short	0x0000
        /*0014*/ 	.byte	0x00, 0xf5, 0x21, 0x00


	//----- nvinfo : EIATTR_SPARSE_MMA_MASK
	.align		4
.L_77:
        /*0018*/ 	.byte	0x03, 0x50
        /*001a*/ 	.short	0x0000


	//----- nvinfo : EIATTR_MAXREG_COUNT
	.align		4
        /*001c*/ 	.byte	0x03, 0x1b
        /*001e*/ 	.short	0x00ff


	//----- nvinfo : EIATTR_NUM_BARRIERS
	.align		4
        /*0020*/ 	.byte	0x02, 0x4c
        /*0022*/ 	.byte	0x01
	.zero		1


	//----- nvinfo : EIATTR_MERCURY_ISA_VERSION
	.align		4
        /*0024*/ 	.byte	0x03, 0x5f
        /*0026*/ 	.short	0x0101


	//----- nvinfo : EIATTR_VRC_CTA_INIT_COUNT
	.align		4
        /*0028*/ 	.byte	0x02, 0x4a
	.zero		1
	.zero		1


	//----- nvinfo : EIATTR_EXIT_INSTR_OFFSETS
	.align		4
        /*002c*/ 	.byte	0x04, 0x1c
        /*002e*/ 	.short	(.L_79 - .L_78)


	//   ....[0]....
.L_78:
        /*0030*/ 	.word	0x000008a0


	//   ....[1]....
        /*0034*/ 	.word	0x00000910


	//----- nvinfo : EIATTR_CRS_STACK_SIZE
	.align		4
.L_79:
        /*0038*/ 	.byte	0x04, 0x1e
        /*003a*/ 	.short	(.L_81 - .L_80)
.L_80:
        /*003c*/ 	.word	0x00000000


	//----- nvinfo : EIATTR_CBANK_PARAM_SIZE
	.align		4
.L_81:
        /*0040*/ 	.byte	0x03, 0x19
        /*0042*/ 	.short	0x0008


	//----- nvinfo : EIATTR_PARAM_CBANK
	.align		4
        /*0044*/ 	.byte	0x04, 0x0a
        /*0046*/ 	.short	(.L_83 - .L_82)
	.align		4
.L_82:
        /*0048*/ 	.word	index@(.nv.constant0._Z23sum_noncoalesced_sharedPKi)
        /*004c*/ 	.short	0x0380
        /*004e*/ 	.short	0x0008


	//----- nvinfo : EIATTR_SW_WAR
	.align		4
.L_83:
        /*0050*/ 	.byte	0x04, 0x36
        /*0052*/ 	.short	(.L_85 - .L_84)
.L_84:
        /*0054*/ 	.word	0x00000008
.L_85:


//--------------------- .nv.info._Z16sum_noncoalescedPKi --------------------------
	.section	.nv.info._Z16sum_noncoalescedPKi,"",@"SHT_CUDA_INFO"
	.sectionflags	@""
	.align	4


	//----- nvinfo : EIATTR_CUDA_API_VERSION
	.align		4
        /*0000*/ 	.byte	0x04, 0x37
        /*0002*/ 	.short	(.L_87 - .L_86)
.L_86:
        /*0004*/ 	.word	0x00000082


	//----- nvinfo : EIATTR_KPARAM_INFO
	.align		4
.L_87:
        /*0008*/ 	.byte	0x04, 0x17
        /*000a*/ 	.short	(.L_89 - .L_88)
.L_88:
        /*000c*/ 	.word	0x00000000
        /*0010*/ 	.short	0x0000
        /*0012*/ 	.short	0x0000
        /*0014*/ 	.byte	0x00, 0xf5, 0x21, 0x00


	//----- nvinfo : EIATTR_SPARSE_MMA_MASK
	.align		4
.L_89:
        /*0018*/ 	.byte	0x03, 0x50
        /*001a*/ 	.short	0x0000


	//----- nvinfo : EIATTR_MAXREG_COUNT
	.align		4
        /*001c*/ 	.byte	0x03, 0x1b
        /*001e*/ 	.short	0x00ff


	//----- nvinfo : EIATTR_MERCURY_ISA_VERSION
	.align		4
        /*0020*/ 	.byte	0x03, 0x5f
        /*0022*/ 	.short	0x0101


	//----- nvinfo : EIATTR_VRC_CTA_INIT_COUNT
	.align		4
        /*0024*/ 	.byte	0x02, 0x4a
	.zero		1
	.zero		1


	//----- nvinfo : EIATTR_EXIT_INSTR_OFFSETS
	.align		4
        /*0028*/ 	.byte	0x04, 0x1c
        /*002a*/ 	.short	(.L_91 - .L_90)


	//   ....[0]....
.L_90:
        /*002c*/ 	.word	0x000001c0


	//   ....[1]....
        /*0030*/ 	.word	0x00000460


	//   ....[2]....
        /*0034*/ 	.word	0x000005f0


	//----- nvinfo : EIATTR_CRS_STACK_SIZE
	.align		4
.L_91:
        /*0038*/ 	.byte	0x04, 0x1e
        /*003a*/ 	.short	(.L_93 - .L_92)
.L_92:
        /*003c*/ 	.word	0x00000000


	//----- nvinfo : EIATTR_CBANK_PARAM_SIZE
	.align		4
.L_93:
        /*0040*/ 	.byte	0x03, 0x19
        /*0042*/ 	.short	0x0008


	//----- nvinfo : EIATTR_PARAM_CBANK
	.align		4
        /*0044*/ 	.byte	0x04, 0x0a
        /*0046*/ 	.short	(.L_95 - .L_94)
	.align		4
.L_94:
        /*0048*/ 	.word	index@(.nv.constant0._Z16sum_noncoalescedPKi)
        /*004c*/ 	.short	0x0380
        /*004e*/ 	.short	0x0008


	//----- nvinfo : EIATTR_SW_WAR
	.align		4
.L_95:
        /*0050*/ 	.byte	0x04, 0x36
        /*0052*/ 	.short	(.L_97 - .L_96)
.L_96:
        /*0054*/ 	.word	0x00000008
.L_97:


//--------------------- .nv.callgraph             --------------------------
	.section	.nv.callgraph,"",@"SHT_CUDA_CALLGRAPH"
	.align	4
	.sectionentsize	8
	.align		4
        /*0000*/ 	.word	0x00000000
	.align		4
        /*0004*/ 	.word	0xffffffff
	.align		4
        /*0008*/ 	.word	index@(_Z26sum_coalesced_local_sharedPKi)
	.align		4
        /*000c*/ 	.word	index@(vprintf)
	.align		4
        /*0010*/ 	.word	0x00000000
	.align		4
        /*0014*/ 	.word	0xfffffffe
	.align		4
        /*0018*/ 	.word	0x00000000
	.align		4
        /*001c*/ 	.word	0xfffffffd
	.align		4
        /*0020*/ 	.word	0x00000000
	.align		4
        /*0024*/ 	.word	0xfffffffc


//--------------------- .nv.constant4             --------------------------
	.section	.nv.constant4,"a",@progbits
	.align	8
	.align		8
.nv.constant4:
        /*0000*/ 	.dword	vprintf
	.align		8
        /*0008*/ 	.dword	dev_sum
	.align		8
        /*0010*/ 	.dword	$str


//--------------------- .text._Z26sum_coalesced_local_sharedPKi --------------------------
	.section	.text._Z26sum_coalesced_local_sharedPKi,"ax",@progbits
	.align	128
        .global         _Z26sum_coalesced_local_sharedPKi
        .type           _Z26sum_coalesced_local_sharedPKi,@function
        .size           _Z26sum_coalesced_local_sharedPKi,(.L_x_69 - _Z26sum_coalesced_local_sharedPKi)
        .other          _Z26sum_coalesced_local_sharedPKi,@"STO_CUDA_ENTRY STV_DEFAULT"
_Z26sum_coalesced_local_sharedPKi:
.text._Z26sum_coalesced_local_sharedPKi:
[----:B------:R-:W0:Y:S01]  /*0000*/  LDC R1, c[0x0][0x37c] ;  /* 0x0000df00ff017b82 */ /* 0x000e220000000800 */
[----:B------:R-:W1:Y:S01]  /*0010*/  S2R R16, SR_TID.X ;  /* 0x0000000000107919 */ /* 0x000e620000002100 */
[----:B------:R-:W2:Y:S06]  /*0020*/  LDCU UR5, c[0x0][0x2fc] ;  /* 0x00005f80ff0577ac */ /* 0x000eac0008000800 */
[----:B------:R-:W3:Y:S01]  /*0030*/  S2UR UR6, SR_CTAID.X ;  /* 0x00000000000679c3 */ /* 0x000ee20000002500 */
[----:B0-----:R-:W-:Y:S01]  /*0040*/  VIADD R1, R1, 0xfffffff8 ;  /* 0xfffffff801017836 */ /* 0x001fe20000000000 */
[----:B------:R-:W-:Y:S01]  /*0050*/  BSSY.RECONVERGENT B6, `(.L_x_0) ;  /* 0x0000018000067945 */ /* 0x000fe20003800200 */
[----:B------:R-:W0:Y:S05]  /*0060*/  LDCU UR4, c[0x0][0x2f8] ;  /* 0x00005f00ff0477ac */ /* 0x000e2a0008000800 */
[----:B------:R-:W3:Y:S01]  /*0070*/  LDC R5, c[0x0][0x360] ;  /* 0x0000d800ff057b82 */ /* 0x000ee20000000800 */
[----:B------:R-:W4:Y:S01]  /*0080*/  LDCU UR7, c[0x0][0x370] ;  /* 0x00006e00ff0777ac */ /* 0x000f220008000800 */
[----:B0-----:R-:W-:-:S05]  /*0090*/  IADD3 R6, P1, PT, R1, UR4, RZ ;  /* 0x0000000401067c10 */ /* 0x001fca000ff3e0ff */
[----:B--2---:R-:W-:Y:S01]  /*00a0*/  IMAD.X R7, RZ, RZ, UR5, P1 ;  /* 0x00000005ff077e24 */ /* 0x004fe200088e06ff */
[----:B-1----:R-:W-:Y:S01]  /*00b0*/  ISETP.NE.AND P0, PT, R16, RZ, PT ;  /* 0x000000ff1000720c */ /* 0x002fe20003f05270 */
[C---:B---3--:R-:W-:Y:S02]  /*00c0*/  IMAD R17, R5.reuse, UR6, R16 ;  /* 0x0000000605117c24 */ /* 0x048fe4000f8e0210 */
[----:B----4-:R-:W-:-:S10]  /*00d0*/  IMAD R2, R5, UR7, RZ ;  /* 0x0000000705027c24 */ /* 0x010fd4000f8e02ff */
[----:B------:R-:W0:Y:S01]  /*00e0*/  @!P0 S2R R3, SR_CgaCtaId ;  /* 0x0000000000038919 */ /* 0x000e220000008800 */
[----:B------:R-:W-:-:S04]  /*00f0*/  @!P0 MOV R0, 0x400 ;  /* 0x0000040000008802 */ /* 0x000fc80000000f00 */
[----:B0-----:R-:W-:-:S05]  /*0100*/  @!P0 LEA R0, R3, R0, 0x18 ;  /* 0x0000000003008211 */ /* 0x001fca00078ec0ff */
[----:B------:R0:W-:Y:S01]  /*0110*/  @!P0 STS.64 [R0], RZ ;  /* 0x000000ff00008388 */ /* 0x0001e20000000a00 */
[----:B------:R-:W-:Y:S01]  /*0120*/  BAR.SYNC.DEFER_BLOCKING 0x0 ;  /* 0x0000000000007b1d */ /* 0x000fe20000010000 */
[----:B------:R-:W-:-:S13]  /*0130*/  ISETP.NE.AND P0, PT, R17, RZ, PT ;  /* 0x000000ff1100720c */ /* 0x000fda0003f05270 */
[----:B0-----:R-:W-:Y:S05]  /*0140*/  @P0 BRA `(.L_x_1) ;  /* 0x0000000000200947 */ /* 0x001fea0003800000 */
[----:B------:R-:W-:Y:S01]  /*0150*/  MOV R0, 0x0 ;  /* 0x0000000000007802 */ /* 0x000fe20000000f00 */
[----:B------:R0:W-:Y:S01]  /*0160*/  STL [R1], R2 ;  /* 0x0000000201007387 */ /* 0x0001e20000100800 */
[----:B------:R-:W1:Y:S02]  /*0170*/  LDCU.64 UR4, c[0x4][0x10] ;  /* 0x01000200ff0477ac */ /* 0x000e640008000a00 */
[----:B------:R0:W2:Y:S01]  /*0180*/  LDC.64 R8, c[0x4][R0] ;  /* 0x0100000000087b82 */ /* 0x0000a20000000a00 */
[----:B-1----:R-:W-:Y:S02]  /*0190*/  IMAD.U32 R4, RZ, RZ, UR4 ;  /* 0x00000004ff047e24 */ /* 0x002fe4000f8e00ff */
[----:B0-----:R-:W-:-:S07]  /*01a0*/  IMAD.U32 R5, RZ, RZ, UR5 ;  /* 0x00000005ff057e24 */ /* 0x001fce000f8e00ff */
[----:B------:R-:W-:-:S07]  /*01b0*/  LEPC R20, `(.L_x_1) ;  /* 0x000000001014794e */ /* 0x000fce0000000000 */
[----:B--2---:R-:W-:Y:S05]  /*01c0*/  CALL.ABS.NOINC R8 ;  /* 0x0000000008007343 */ /* 0x004fea0003c00000 */
.L_x_1:
[----:B------:R-:W-:Y:S05]  /*01d0*/  BSYNC.RECONVERGENT B6 ;  /* 0x0000000000067941 */ /* 0x000fea0003800200 */
.L_x_0:
[----:B------:R-:W0:Y:S01]  /*01e0*/  LDC.64 R10, c[0x0][0x358] ;  /* 0x0000d600ff0a7b82 */ /* 0x000e220000000a00 */
[----:B------:R-:W-:Y:S01]  /*01f0*/  ISETP.GT.U32.AND P0, PT, R17, 0x1fffffff, PT ;  /* 0x1fffffff1100780c */ /* 0x000fe20003f04070 */
[----:B------:R-:W-:Y:S01]  /*0200*/  BSSY.RECONVERGENT B0, `(.L_x_2) ;  /* 0x000013a000007945 */ /* 0x000fe20003800200 */
[----:B------:R-:W-:Y:S02]  /*0210*/  IMAD.MOV.U32 R5, RZ, RZ, RZ ;  /* 0x000000ffff057224 */ /* 0x000fe400078e00ff */
[----:B------:R-:W-:-:S09]  /*0220*/  IMAD.MOV.U32 R7, RZ, RZ, RZ ;  /* 0x000000ffff077224 */ /* 0x000fd200078e00ff */
[----:B------:R-:W-:Y:S05]  /*0230*/  @P0 BRA `(.L_x_3) ;  /* 0x0000001000d80947 */ /* 0x000fea0003800000 */
[----:B------:R-:W-:Y:S01]  /*0240*/  IMAD.WIDE.U32 R12, R2, 0x4, RZ ;  /* 0x00000004020c7825 */ /* 0x000fe200078e00ff */
[----:B------:R-:W-:Y:S03]  /*0250*/  BSSY.RECONVERGENT B1, `(.L_x_4) ;  /* 0x000002c000017945 */ /* 0x000fe60003800200 */
[----:B------:R-:W-:Y:S02]  /*0260*/  IMAD.SHL.U32 R3, R17, 0x4, RZ ;  /* 0x0000000411037824 */ /* 0x000fe400078e00ff */
[----:B------:R-:W-:-:S03]  /*0270*/  IMAD.MOV.U32 R8, RZ, RZ, RZ ;  /* 0x000000ffff087224 */ /* 0x000fc600078e00ff */
[----:B------:R-:W-:-:S04]  /*0280*/  IADD3 R7, P1, PT, R3, R12, RZ ;  /* 0x0000000c03077210 */ /* 0x000fc80007f3e0ff */
[C---:B------:R-:W-:Y:S01]  /*0290*/  ISETP.GE.U32.AND P0, PT, R7.reuse, -0x80000000, PT ;  /* 0x800000000700780c */ /* 0x040fe20003f06070 */
[----:B------:R-:W-:Y:S01]  /*02a0*/  IMAD.X R15, RZ, RZ, R13, P1 ;  /* 0x000000ffff0f7224 */ /* 0x000fe200008e060d */
[----:B------:R-:W-:-:S04]  /*02b0*/  ISETP.GT.U32.AND P1, PT, R7, -0x80000000, PT ;  /* 0x800000000700780c */ /* 0x000fc80003f24070 */
[C---:B------:R-:W-:Y:S02]  /*02c0*/  ISETP.GE.U32.AND.EX P0, PT, R15.reuse, RZ, PT, P0 ;  /* 0x000000ff0f00720c */ /* 0x040fe40003f06100 */
[----:B------:R-:W-:Y:S02]  /*02d0*/  ISETP.GT.U32.AND.EX P1, PT, R15, RZ, PT, P1 ;  /* 0x000000ff0f00720c */ /* 0x000fe40003f24110 */
[----:B------:R-:W-:Y:S02]  /*02e0*/  SEL R0, RZ, 0x1, P0 ;  /* 0x00000001ff007807 */ /* 0x000fe40000000000 */
[C---:B------:R-:W-:Y:S02]  /*02f0*/  SEL R5, R7.reuse, 0x80000000, P1 ;  /* 0x8000000007057807 */ /* 0x040fe40000800000 */
[----:B------:R-:W-:Y:S02]  /*0300*/  LOP3.LUT R18, R7, R0, RZ, 0xfc, !PT ;  /* 0x0000000007127212 */ /* 0x000fe400078efcff */
[----:B------:R-:W-:-:S02]  /*0310*/  ISETP.GT.U32.AND P0, PT, R12, 0x1, PT ;  /* 0x000000010c00780c */ /* 0x000fc40003f04070 */
[----:B------:R-:W-:Y:S02]  /*0320*/  SEL R20, R15, RZ, P1 ;  /* 0x000000ff0f147207 */ /* 0x000fe40000800000 */
[----:B------:R-:W-:Y:S02]  /*0330*/  IADD3 R18, P1, PT, -R18, R5, RZ ;  /* 0x0000000512127210 */ /* 0x000fe40007f3e1ff */
[----:B------:R-:W-:-:S03]  /*0340*/  ISETP.GT.U32.AND.EX P0, PT, R13, RZ, PT, P0 ;  /* 0x000000ff0d00720c */ /* 0x000fc60003f04100 */
[----:B------:R-:W-:Y:S01]  /*0350*/  IMAD.X R20, R20, 0x1, ~R15, P1 ;  /* 0x0000000114147824 */ /* 0x000fe200008e0e0f */
[----:B------:R-:W-:Y:S02]  /*0360*/  SEL R9, R13, RZ, P0 ;  /* 0x000000ff0d097207 */ /* 0x000fe40000000000 */
[----:B------:R-:W-:Y:S02]  /*0370*/  SEL R15, R12, 0x1, P0 ;  /* 0x000000010c0f7807 */ /* 0x000fe40000000000 */
[----:B------:R-:W-:-:S04]  /*0380*/  LOP3.LUT R4, R20, R9, RZ, 0xfc, !PT ;  /* 0x0000000914047212 */ /* 0x000fc800078efcff */
[----:B------:R-:W-:-:S13]  /*0390*/  ISETP.NE.U32.AND P1, PT, R4, RZ, PT ;  /* 0x000000ff0400720c */ /* 0x000fda0003f25070 */
[----:B------:R-:W-:Y:S05]  /*03a0*/  @P1 BRA `(.L_x_5) ;  /* 0x0000000000501947 */ /* 0x000fea0003800000 */
[----:B------:R-:W1:Y:S01]  /*03b0*/  I2F.U32.RP R6, R15 ;  /* 0x0000000f00067306 */ /* 0x000e620000209000 */
[----:B------:R-:W-:-:S07]  /*03c0*/  ISETP.NE.U32.AND P2, PT, R15, RZ, PT ;  /* 0x000000ff0f00720c */ /* 0x000fce0003f45070 */
[----:B-1----:R-:W1:Y:S02]  /*03d0*/  MUFU.RCP R6, R6 ;  /* 0x0000000600067308 */ /* 0x002e640000001000 */
[----:B-1----:R-:W-:-:S06]  /*03e0*/  VIADD R4, R6, 0xffffffe ;  /* 0x0ffffffe06047836 */ /* 0x002fcc0000000000 */
[----:B------:R1:W2:Y:S02]  /*03f0*/  F2I.FTZ.U32.TRUNC.NTZ R5, R4 ;  /* 0x0000000400057305 */ /* 0x0002a4000021f000 */
[----:B-1----:R-:W-:Y:S02]  /*0400*/  IMAD.MOV.U32 R4, RZ, RZ, RZ ;  /* 0x000000ffff047224 */ /* 0x002fe400078e00ff */
[----:B--2---:R-:W-:-:S04]  /*0410*/  IMAD.MOV R14, RZ, RZ, -R5 ;  /* 0x000000ffff0e7224 */ /* 0x004fc800078e0a05 */
[----:B------:R-:W-:-:S04]  /*0420*/  IMAD R7, R14, R15, RZ ;  /* 0x0000000f0e077224 */ /* 0x000fc800078e02ff */
[----:B------:R-:W-:-:S06]  /*0430*/  IMAD.HI.U32 R5, R5, R7, R4 ;  /* 0x0000000705057227 */ /* 0x000fcc00078e0004 */
[----:B------:R-:W-:-:S04]  /*0440*/  IMAD.HI.U32 R4, R5, R18, RZ ;  /* 0x0000001205047227 */ /* 0x000fc800078e00ff */
[----:B------:R-:W-:-:S04]  /*0450*/  IMAD.MOV R5, RZ, RZ, -R4 ;  /* 0x000000ffff057224 */ /* 0x000fc800078e0a04 */
[----:B------:R-:W-:Y:S02]  /*0460*/  IMAD R18, R15, R5, R18 ;  /* 0x000000050f127224 */ /* 0x000fe400078e0212 */
[----:B------:R-:W-:-:S03]  /*0470*/  IMAD.MOV.U32 R5, RZ, RZ, RZ ;  /* 0x000000ffff057224 */ /* 0x000fc600078e00ff */
[----:B------:R-:W-:-:S13]  /*0480*/  ISETP.GE.U32.AND P0, PT, R18, R15, PT ;  /* 0x0000000f1200720c */ /* 0x000fda0003f06070 */
[----:B------:R-:W-:Y:S02]  /*0490*/  @P0 IMAD.IADD R18, R18, 0x1, -R15 ;  /* 0x0000000112120824 */ /* 0x000fe400078e0a0f */
[----:B------:R-:W-:-:S03]  /*04a0*/  @P0 VIADD R4, R4, 0x1 ;  /* 0x0000000104040836 */ /* 0x000fc60000000000 */
[----:B------:R-:W-:-:S13]  /*04b0*/  ISETP.GE.U32.AND P1, PT, R18, R15, PT ;  /* 0x0000000f1200720c */ /* 0x000fda0003f26070 */
[----:B------:R-:W-:Y:S01]  /*04c0*/  @P1 VIADD R4, R4, 0x1 ;  /* 0x0000000104041836 */ /* 0x000fe20000000000 */
[----:B------:R-:W-:Y:S01]  /*04d0*/  @!P2 LOP3.LUT R4, RZ, R15, RZ, 0x33, !PT ;  /* 0x0000000fff04a212 */ /* 0x000fe200078e33ff */
[----:B------:R-:W-:Y:S06]  /*04e0*/  BRA `(.L_x_6) ;  /* 0x0000000000087947 */ /* 0x000fec0003800000 */
.L_x_5:
[----:B------:R-:W-:-:S07]  /*04f0*/  MOV R14, 0x510 ;  /* 0x00000510000e7802 */ /* 0x000fce0000000f00 */
[----:B0-----:R-:W-:Y:S05]  /*0500*/  CALL.REL.NOINC `($__internal_0_$__cuda_sm20_div_u64) ;  /* 0x0000001000707944 */ /* 0x001fea0003c00000 */
.L_x_6:
[----:B------:R-:W-:Y:S05]  /*0510*/  BSYNC.RECONVERGENT B1 ;  /* 0x0000000000017941 */ /* 0x000fea0003800200 */
.L_x_4:
[----:B------:R-:W-:Y:S01]  /*0520*/  IADD3 R0, P0, PT, R4, R0, RZ ;  /* 0x0000000004007210 */ /* 0x000fe20007f1e0ff */
[----:B------:R-:W-:Y:S01]  /*0530*/  BSSY.RECONVERGENT B2, `(.L_x_7) ;  /* 0x00000f0000027945 */ /* 0x000fe20003800200 */
[----:B------:R-:W-:Y:S02]  /*0540*/  IMAD.MOV.U32 R7, RZ, RZ, RZ ;  /* 0x000000ffff077224 */ /* 0x000fe400078e00ff */
[C---:B------:R-:W-:Y:S01]  /*0550*/  IADD3 R6, P1, PT, R0.reuse, 0x1, RZ ;  /* 0x0000000100067810 */ /* 0x040fe20007f3e0ff */
[----:B------:R-:W-:Y:S01]  /*0560*/  IMAD.X R4, RZ, RZ, R5, P0 ;  /* 0x000000ffff047224 */ /* 0x000fe200000e0605 */
[----:B------:R-:W-:Y:S01]  /*0570*/  ISETP.GE.U32.AND P0, PT, R0, 0x3, PT ;  /* 0x000000030000780c */ /* 0x000fe20003f06070 */
[----:B------:R-:W-:Y:S01]  /*0580*/  IMAD.MOV.U32 R5, RZ, RZ, RZ ;  /* 0x000000ffff057224 */ /* 0x000fe200078e00ff */
[----:B------:R-:W-:Y:S01]  /*0590*/  LOP3.LUT R0, R6, 0x3, RZ, 0xc0, !PT ;  /* 0x0000000306007812 */ /* 0x000fe200078ec0ff */
[----:B------:R-:W-:Y:S01]  /*05a0*/  IMAD.X R9, RZ, RZ, R4, P1 ;  /* 0x000000ffff097224 */ /* 0x000fe200008e0604 */
[----:B------:R-:W-:-:S13]  /*05b0*/  ISETP.GE.U32.AND.EX P0, PT, R4, RZ, PT, P0 ;  /* 0x000000ff0400720c */ /* 0x000fda0003f06100 */
[----:B------:R-:W-:Y:S05]  /*05c0*/  @!P0 BRA `(.L_x_8) ;  /* 0x0000000c00988947 */ /* 0x000fea0003800000 */
[----:B------:R-:W1:Y:S01]  /*05d0*/  LDC.64 R14, c[0x0][0x380] ;  /* 0x0000e000ff0e7b82 */ /* 0x000e620000000a00 */
[----:B------:R-:W-:Y:S01]  /*05e0*/  LOP3.LUT R6, R6, 0xfffffffc, RZ, 0xc0, !PT ;  /* 0xfffffffc06067812 */ /* 0x000fe200078ec0ff */
[----:B------:R-:W-:Y:S01]  /*05f0*/  BSSY.RELIABLE B1, `(.L_x_9) ;  /* 0x00000c0000017945 */ /* 0x000fe20003800100 */
[----:B------:R-:W-:Y:S02]  /*0600*/  IMAD.MOV.U32 R5, RZ, RZ, RZ ;  /* 0x000000ffff057224 */ /* 0x000fe400078e00ff */
[----:B------:R-:W-:Y:S01]  /*0610*/  ISETP.GT.U32.AND P0, PT, R6, RZ, PT ;  /* 0x000000ff0600720c */ /* 0x000fe20003f04070 */
[----:B------:R-:W-:Y:S02]  /*0620*/  IMAD.MOV.U32 R7, RZ, RZ, RZ ;  /* 0x000000ffff077224 */ /* 0x000fe400078e00ff */
[----:B------:R-:W2:Y:S01]  /*0630*/  LDC.64 R20, c[0x0][0x380] ;  /* 0x0000e000ff147b82 */ /* 0x000ea20000000a00 */
[----:B------:R-:W-:Y:S02]  /*0640*/  ISETP.GT.AND.EX P0, PT, R9, RZ, PT, P0 ;  /* 0x000000ff0900720c */ /* 0x000fe40003f04300 */
[----:B-1----:R-:W-:Y:S01]  /*0650*/  IADD3 R4, P1, PT, R12, R14, RZ ;  /* 0x0000000e0c047210 */ /* 0x002fe20007f3e0ff */
[----:B--2---:R-:W-:-:S04]  /*0660*/  IMAD.WIDE.U32 R18, R2, 0xc, R20 ;  /* 0x0000000c02127825 */ /* 0x004fc800078e0014 */
[----:B------:R-:W-:-:S04]  /*0670*/  IMAD.WIDE.U32 R20, R2, 0x8, R20 ;  /* 0x0000000802147825 */ /* 0x000fc800078e0014 */
[----:B------:R-:W-:Y:S02]  /*0680*/  IMAD.MOV.U32 R2, RZ, RZ, R9 ;  /* 0x000000ffff027224 */ /* 0x000fe400078e0009 */
[----:B------:R-:W-:Y:S01]  /*0690*/  IMAD.X R9, R13, 0x1, R15, P1 ;  /* 0x000000010d097824 */ /* 0x000fe200008e060f */
[----:B------:R-:W-:Y:S06]  /*06a0*/  @!P0 BRA `(.L_x_10) ;  /* 0x0000000800d08947 */ /* 0x000fec0003800000 */
[----:B------:R-:W-:Y:S01]  /*06b0*/  ISETP.GT.U32.AND P1, PT, R6, 0xc, PT ;  /* 0x0000000c0600780c */ /* 0x000fe20003f24070 */
[----:B------:R-:W-:Y:S01]  /*06c0*/  BSSY.RECONVERGENT B3, `(.L_x_11) ;  /* 0x0000070000037945 */ /* 0x000fe20003800200 */
[----:B------:R-:W-:Y:S02]  /*06d0*/  PLOP3.LUT P0, PT, PT, PT, PT, 0x80, 0x8 ;  /* 0x000000000008781c */ /* 0x000fe40003f0f070 */
[----:B------:R-:W-:-:S13]  /*06e0*/  ISETP.GT.AND.EX P1, PT, R2, RZ, PT, P1 ;  /* 0x000000ff0200720c */ /* 0x000fda0003f24310 */
[----:B------:R-:W-:Y:S05]  /*06f0*/  @!P1 BRA `(.L_x_12) ;  /* 0x0000000400b09947 */ /* 0x000fea0003800000 */
[----:B------:R-:W-:-:S13]  /*0700*/  PLOP3.LUT P0, PT, PT, PT, PT, 0x8, 0x80 ;  /* 0x000000000080781c */ /* 0x000fda0003f0e170 */
.L_x_13:
[C---:B0-----:R-:W-:Y:S02]  /*0710*/  R2UR UR4, R10.reuse ;  /* 0x000000000a0472ca */ /* 0x041fe400000e0000 */
[C---:B------:R-:W-:Y:S02]  /*0720*/  R2UR UR5, R11.reuse ;  /* 0x000000000b0572ca */ /* 0x040fe400000e0000 */
[----:B------:R-:W-:Y:S02]  /*0730*/  R2UR UR6, R10 ;  /* 0x000000000a0672ca */ /* 0x000fe400000e0000 */
[----:B------:R-:W-:Y:S02]  /*0740*/  R2UR UR7, R11 ;  /* 0x000000000b0772ca */ /* 0x000fe400000e0000 */
[C---:B------:R-:W-:Y:S02]  /*0750*/  IADD3 R26, P2, PT, R3.reuse, R4, RZ ;  /* 0x00000004031a7210 */ /* 0x040fe40007f5e0ff */
[----:B------:R-:W-:-:S03]  /*0760*/  IADD3 R28, P1, PT, R3, R14, RZ ;  /* 0x0000000e031c7210 */ /* 0x000fc60007f3e0ff */
[C---:B------:R-:W-:Y:S02]  /*0770*/  IMAD.X R27, R8.reuse, 0x1, R9, P2 ;  /* 0x00000001081b7824 */ /* 0x040fe400010e0609 */
[----:B------:R-:W-:Y:S01]  /*0780*/  IMAD.X R29, R8, 0x1, R15, P1 ;  /* 0x00000001081d7824 */ /* 0x000fe200008e060f */
[----:B------:R-:W-:-:S03]  /*0790*/  IADD3 R22, P2, PT, R18, R3, RZ ;  /* 0x0000000312167210 */ /* 0x000fc60007f5e0ff */
[----:B------:R-:W2:Y:S01]  /*07a0*/  LDG.E R27, desc[UR6][R26.64] ;  /* 0x000000061a1b7981 */ /* 0x000ea2000c1e1900 */
[----:B------:R-:W-:-:S03]  /*07b0*/  IADD3 R24, P1, PT, R20, R3, RZ ;  /* 0x0000000314187210 */ /* 0x000fc60007f3e0ff */
[----:B------:R-:W2:Y:S01]  /*07c0*/  LDG.E R28, desc[UR4][R28.64] ;  /* 0x000000041c1c7981 */ /* 0x000ea2000c1e1900 */
[--C-:B------:R-:W-:Y:S02]  /*07d0*/  IMAD.X R23, R19, 0x1, R8.reuse, P2 ;  /* 0x0000000113177824 */ /* 0x100fe400010e0608 */
[----:B------:R-:W-:-:S03]  /*07e0*/  IMAD.X R25, R21, 0x1, R8, P1 ;  /* 0x0000000115197824 */ /* 0x000fc600008e0608 */
[----:B------:R0:W3:Y:S04]  /*07f0*/  LDG.E R17, desc[UR6][R22.64] ;  /* 0x0000000616117981 */ /* 0x0000e8000c1e1900 */
[----:B------:R1:W3:Y:S01]  /*0800*/  LDG.E R26, desc[UR4][R24.64] ;  /* 0x00000004181a7981 */ /* 0x0002e2000c1e1900 */
[----:B------:R-:W-:Y:S02]  /*0810*/  IADD3 R3, P3, P4, R12, R3, R12 ;  /* 0x000000030c037210 */ /* 0x000fe40007c7e00c */
[--C-:B--2---:R-:W-:Y:S02]  /*0820*/  IADD3 R29, P2, P1, R27, R5, R28.reuse ;  /* 0x000000051b1d7210 */ /* 0x104fe4000795e01c */
[----:B------:R-:W-:Y:S02]  /*0830*/  SHF.R.S32.HI R28, RZ, 0x1f, R28 ;  /* 0x0000001fff1c7819 */ /* 0x000fe4000001141c */
[----:B------:R-:W-:-:S02]  /*0840*/  SHF.R.S32.HI R27, RZ, 0x1f, R27 ;  /* 0x0000001fff1b7819 */ /* 0x000fc4000001141b */
[--C-:B------:R-:W-:Y:S02]  /*0850*/  IADD3.X R5, PT, PT, R13, R8, R13.reuse, P3, P4 ;  /* 0x000000080d057210 */ /* 0x100fe40001fe840d */
[----:B------:R-:W-:Y:S02]  /*0860*/  IADD3 R3, P3, P4, R12, R3, R12 ;  /* 0x000000030c037210 */ /* 0x000fe40007c7e00c */
[----:B------:R-:W-:Y:S02]  /*0870*/  IADD3.X R7, PT, PT, R27, R7, R28, P2, P1 ;  /* 0x000000071b077210 */ /* 0x000fe400017e241c */
[----:B------:R-:W-:Y:S02]  /*0880*/  IADD3.X R5, PT, PT, R13, R5, R13, P3, P4 ;  /* 0x000000050d057210 */ /* 0x000fe40001fe840d */
[C---:B0-----:R-:W-:Y:S02]  /*0890*/  IADD3 R22, P1, PT, R3.reuse, R14, RZ ;  /* 0x0000000e03167210 */ /* 0x041fe40007f3e0ff */
[----:B-1----:R-:W-:-:S03]  /*08a0*/  IADD3 R24, P2, PT, R3, R4, RZ ;  /* 0x0000000403187210 */ /* 0x002fc60007f5e0ff */
[C---:B------:R-:W-:Y:S02]  /*08b0*/  IMAD.X R23, R5.reuse, 0x1, R15, P1 ;  /* 0x0000000105177824 */ /* 0x040fe400008e060f */
[----:B------:R-:W-:Y:S01]  /*08c0*/  IMAD.X R25, R5, 0x1, R9, P2 ;  /* 0x0000000105197824 */ /* 0x000fe200010e0609 */
[--C-:B---3--:R-:W-:Y:S02]  /*08d0*/  IADD3 R8, P1, P2, R17, R29, R26.reuse ;  /* 0x0000001d11087210 */ /* 0x108fe40007a3e01a */
[----:B------:R-:W-:Y:S01]  /*08e0*/  SHF.R.S32.HI R17, RZ, 0x1f, R17 ;  /* 0x0000001fff117819 */ /* 0x000fe20000011411 */
[----:B------:R-:W2:Y:S01]  /*08f0*/  LDG.E R22, desc[UR4][R22.64] ;  /* 0x0000000416167981 */ /* 0x000ea2000c1e1900 */
[----:B------:R-:W-:-:S03]  /*0900*/  SHF.R.S32.HI R26, RZ, 0x1f, R26 ;  /* 0x0000001fff1a7819 */ /* 0x000fc6000001141a */
[----:B------:R2:W3:Y:S01]  /*0910*/  LDG.E R25, desc[UR6][R24.64] ;  /* 0x0000000618197981 */ /* 0x0004e2000c1e1900 */
[----:B------:R-:W-:Y:S02]  /*0920*/  IADD3.X R7, PT, PT, R17, R7, R26, P1, P2 ;  /* 0x0000000711077210 */ /* 0x000fe40000fe441a */
[-C--:B------:R-:W-:Y:S02]  /*0930*/  IADD3 R28, P2, PT, R18, R3.reuse, RZ ;  /* 0x00000003121c7210 */ /* 0x080fe40007f5e0ff */
[----:B------:R-:W-:-:S03]  /*0940*/  IADD3 R26, P1, PT, R20, R3, RZ ;  /* 0x00000003141a7210 */ /* 0x000fc60007f3e0ff */
[--C-:B------:R-:W-:Y:S02]  /*0950*/  IMAD.X R29, R19, 0x1, R5.reuse, P2 ;  /* 0x00000001131d7824 */ /* 0x100fe400010e0605 */
[----:B------:R-:W-:-:S04]  /*0960*/  IMAD.X R27, R21, 0x1, R5, P1 ;  /* 0x00000001151b7824 */ /* 0x000fc800008e0605 */
[----:B------:R-:W4:Y:S04]  /*0970*/  LDG.E R29, desc[UR6][R28.64] ;  /* 0x000000061c1d7981 */ /* 0x000f28000c1e1900 */
[----:B------:R-:W4:Y:S01]  /*0980*/  LDG.E R26, desc[UR4][R26.64] ;  /* 0x000000041a1a7981 */ /* 0x000f22000c1e1900 */
[----:B------:R-:W-:-:S04]  /*0990*/  IADD3 R3, P1, P2, R12, R3, R12 ;  /* 0x000000030c037210 */ /* 0x000fc80007a3e00c */
[----:B------:R-:W-:Y:S02]  /*09a0*/  IADD3.X R5, PT, PT, R13, R5, R13, P1, P2 ;  /* 0x000000050d057210 */ /* 0x000fe40000fe440d */
[----:B------:R-:W-:-:S04]  /*09b0*/  IADD3 R3, P3, P4, R12, R3, R12 ;  /* 0x000000030c037210 */ /* 0x000fc80007c7e00c */
[----:B------:R-:W-:Y:S02]  /*09c0*/  IADD3.X R5, PT, PT, R13, R5, R13, P3, P4 ;  /* 0x000000050d057210 */ /* 0x000fe40001fe840d */
[--C-:B--2---:R-:W-:Y:S02]  /*09d0*/  SHF.R.S32.HI R24, RZ, 0x1f, R22.reuse ;  /* 0x0000001fff187819 */ /* 0x104fe40000011416 */
[----:B---3--:R-:W-:Y:S02]  /*09e0*/  IADD3 R8, P1, P2, R25, R8, R22 ;  /* 0x0000000819087210 */ /* 0x008fe40007a3e016 */
[----:B------:R-:W-:-:S04]  /*09f0*/  SHF.R.S32.HI R17, RZ, 0x1f, R25 ;  /* 0x0000001fff117819 */ /* 0x000fc80000011419 */
[----:B------:R-:W-:Y:S02]  /*0a00*/  IADD3.X R17, PT, PT, R17, R7, R24, P1, P2 ;  /* 0x0000000711117210 */ /* 0x000fe40000fe4418 */
[C---:B------:R-:W-:Y:S02]  /*0a10*/  IADD3 R24, P1, PT, R3.reuse, R4, RZ ;  /* 0x0000000403187210 */ /* 0x040fe40007f3e0ff */
[----:B------:R-:W-:-:S03]  /*0a20*/  IADD3 R22, P3, PT, R3, R14, RZ ;  /* 0x0000000e03167210 */ /* 0x000fc60007f7e0ff */
[----:B------:R-:W-:Y:S01]  /*0a30*/  IMAD.X R25, R5, 0x1, R9, P1 ;  /* 0x0000000105197824 */ /* 0x000fe200008e0609 */
[--C-:B----4-:R-:W-:Y:S01]  /*0a40*/  IADD3 R7, P1, P2, R29, R8, R26.reuse ;  /* 0x000000081d077210 */ /* 0x110fe20007a3e01a */
[----:B------:R-:W-:Y:S01]  /*0a50*/  IMAD.X R23, R5, 0x1, R15, P3 ;  /* 0x0000000105177824 */ /* 0x000fe200018e060f */
[----:B------:R-:W-:Y:S02]  /*0a60*/  SHF.R.S32.HI R8, RZ, 0x1f, R26 ;  /* 0x0000001fff087819 */ /* 0x000fe4000001141a */
[----:B------:R-:W2:Y:S01]  /*0a70*/  LDG.E R24, desc[UR6][R24.64] ;  /* 0x0000000618187981 */ /* 0x000ea2000c1e1900 */
[----:B------:R-:W-:-:S03]  /*0a80*/  SHF.R.S32.HI R29, RZ, 0x1f, R29 ;  /* 0x0000001fff1d7819 */ /* 0x000fc6000001141d */
[----:B------:R-:W2:Y:S01]  /*0a90*/  LDG.E R22, desc[UR4][R22.64] ;  /* 0x0000000416167981 */ /* 0x000ea2000c1e1900 */
[----:B------:R-:W-:Y:S02]  /*0aa0*/  IADD3.X R8, PT, PT, R29, R17, R8, P1, P2 ;  /* 0x000000111d087210 */ /* 0x000fe40000fe4408 */
[-C--:B------:R-:W-:Y:S02]  /*0ab0*/  IADD3 R28, P2, PT, R18, R3.reuse, RZ ;  /* 0x00000003121c7210 */ /* 0x080fe40007f5e0ff */
[----:B------:R-:W-:-:S03]  /*0ac0*/  IADD3 R26, P1, PT, R20, R3, RZ ;  /* 0x00000003141a7210 */ /* 0x000fc60007f3e0ff */
[--C-:B------:R-:W-:Y:S02]  /*0ad0*/  IMAD.X R29, R19, 0x1, R5.reuse, P2 ;  /* 0x00000001131d7824 */ /* 0x100fe400010e0605 */
[----:B------:R-:W-:-:S04]  /*0ae0*/  IMAD.X R27, R21, 0x1, R5, P1 ;  /* 0x00000001151b7824 */ /* 0x000fc800008e0605 */
[----:B------:R-:W3:Y:S04]  /*0af0*/  LDG.E R29, desc[UR6][R28.64] ;  /* 0x000000061c1d7981 */ /* 0x000ee8000c1e1900 */
[----:B------:R-:W3:Y:S01]  /*0b00*/  LDG.E R26, desc[UR4][R26.64] ;  /* 0x000000041a1a7981 */ /* 0x000ee2000c1e1900 */
[----:B------:R-:W-:-:S04]  /*0b10*/  IADD3 R3, P3, P4, R12, R3, R12 ;  /* 0x000000030c037210 */ /* 0x000fc80007c7e00c */
[----:B------:R-:W-:Y:S02]  /*0b20*/  IADD3.X R5, PT, PT, R13, R5, R13, P3, P4 ;  /* 0x000000050d057210 */ /* 0x000fe40001fe840d */
[----:B------:R-:W-:Y:S02]  /*0b30*/  IADD3 R3, P3, P4, R12, R3, R12 ;  /* 0x000000030c037210 */ /* 0x000fe40007c7e00c */
[----:B------:R-:W-:Y:S02]  /*0b40*/  R2UR UR8, R10 ;  /* 0x000000000a0872ca */ /* 0x000fe400000e0000 */
[----:B------:R-:W-:Y:S02]  /*0b50*/  R2UR UR9, R11 ;  /* 0x000000000b0972ca */ /* 0x000fe400000e0000 */
[--C-:B--2---:R-:W-:Y:S02]  /*0b60*/  IADD3 R17, P2, P1, R24, R7, R22.reuse ;  /* 0x0000000718117210 */ /* 0x104fe4000795e016 */
[----:B------:R-:W-:-:S02]  /*0b70*/  SHF.R.S32.HI R7, RZ, 0x1f, R22 ;  /* 0x0000001fff077819 */ /* 0x000fc40000011416 */
[----:B------:R-:W-:-:S04]  /*0b80*/  SHF.R.S32.HI R24, RZ, 0x1f, R24 ;  /* 0x0000001fff187819 */ /* 0x000fc80000011418 */
[----:B------:R-:W-:Y:S02]  /*0b90*/  IADD3.X R8, PT, PT, R24, R8, R7, P2, P1 ;  /* 0x0000000818087210 */ /* 0x000fe400017e2407 */
[----:B------:R-:W-:Y:S02]  /*0ba0*/  IADD3.X R7, PT, PT, R13, R5, R13, P3, P4 ;  /* 0x000000050d077210 */ /* 0x000fe40001fe840d */
[C---:B------:R-:W-:Y:S02]  /*0bb0*/  IADD3 R24, P3, PT, R3.reuse, R14, RZ ;  /* 0x0000000e03187210 */ /* 0x040fe40007f7e0ff */
[----:B------:R-:W-:Y:S02]  /*0bc0*/  IADD3 R22, P4, PT, R3, R4, RZ ;  /* 0x0000000403167210 */ /* 0x000fe40007f9e0ff */
[--C-:B---3--:R-:W-:Y:S02]  /*0bd0*/  IADD3 R5, P1, P2, R29, R17, R26.reuse ;  /* 0x000000111d057210 */ /* 0x108fe40007a3e01a */
[----:B------:R-:W-:-:S02]  /*0be0*/  SHF.R.S32.HI R17, RZ, 0x1f, R26 ;  /* 0x0000001fff117819 */ /* 0x000fc4000001141a */
[----:B------:R-:W-:Y:S01]  /*0bf0*/  SHF.R.S32.HI R29, RZ, 0x1f, R29 ;  /* 0x0000001fff1d7819 */ /* 0x000fe2000001141d */
[C---:B------:R-:W-:Y:S02]  /*0c00*/  IMAD.X R25, R7.reuse, 0x1, R15, P3 ;  /* 0x0000000107197824 */ /* 0x040fe400018e060f */
[----:B------:R-:W-:Y:S01]  /*0c10*/  IMAD.X R23, R7, 0x1, R9, P4 ;  /* 0x0000000107177824 */ /* 0x000fe200020e0609 */
[----:B------:R-:W-:Y:S02]  /*0c20*/  IADD3.X R8, PT, PT, R29, R8, R17, P1, P2 ;  /* 0x000000081d087210 */ /* 0x000fe40000fe4411 */
[-C--:B------:R-:W-:Y:S01]  /*0c30*/  IADD3 R28, P2, PT, R18, R3.reuse, RZ ;  /* 0x00000003121c7210 */ /* 0x080fe20007f5e0ff */
[----:B------:R-:W2:Y:S01]  /*0c40*/  LDG.E R24, desc[UR4][R24.64] ;  /* 0x0000000418187981 */ /* 0x000ea2000c1e1900 */
[----:B------:R-:W-:-:S03]  /*0c50*/  IADD3 R26, P1, PT, R20, R3, RZ ;  /* 0x00000003141a7210 */ /* 0x000fc60007f3e0ff */
[----:B------:R-:W3:Y:S01]  /*0c60*/  LDG.E R22, desc[UR6][R22.64] ;  /* 0x0000000616167981 */ /* 0x000ee2000c1e1900 */
[--C-:B------:R-:W-:Y:S02]  /*0c70*/  IMAD.X R29, R19, 0x1, R7.reuse, P2 ;  /* 0x00000001131d7824 */ /* 0x100fe400010e0607 */
[----:B------:R-:W-:-:S04]  /*0c80*/  IMAD.X R27, R21, 0x1, R7, P1 ;  /* 0x00000001151b7824 */ /* 0x000fc800008e0607 */
[----:B------:R-:W4:Y:S04]  /*0c90*/  LDG.E R29, desc[UR8][R28.64] ;  /* 0x000000081c1d7981 */ /* 0x000f28000c1e1900 */
[----:B------:R-:W4:Y:S01]  /*0ca0*/  LDG.E R26, desc[UR4][R26.64] ;  /* 0x000000041a1a7981 */ /* 0x000f22000c1e1900 */
[----:B------:R-:W-:-:S04]  /*0cb0*/  IADD3 R6, P1, PT, R6, -0x10, RZ ;  /* 0xfffffff006067810 */ /* 0x000fc80007f3e0ff */
[----:B------:R-:W-:Y:S02]  /*0cc0*/  IADD3.X R2, PT, PT, R2, -0x1, RZ, P1, !PT ;  /* 0xffffffff02027810 */ /* 0x000fe40000ffe4ff */
[----:B------:R-:W-:-:S04]  /*0cd0*/  ISETP.GT.U32.AND P1, PT, R6, 0xc, PT ;  /* 0x0000000c0600780c */ /* 0x000fc80003f24070 */
[----:B------:R-:W-:Y:S02]  /*0ce0*/  ISETP.GT.AND.EX P1, PT, R2, RZ, PT, P1 ;  /* 0x000000ff0200720c */ /* 0x000fe40003f24310 */
[----:B------:R-:W-:Y:S02]  /*0cf0*/  IADD3 R3, P2, P3, R12, R3, R12 ;  /* 0x000000030c037210 */ /* 0x000fe40007b5e00c */
[--C-:B--2---:R-:W-:Y:S02]  /*0d00*/  SHF.R.S32.HI R17, RZ, 0x1f, R24.reuse ;  /* 0x0000001fff117819 */ /* 0x104fe40000011418 */
[----:B---3--:R-:W-:Y:S02]  /*0d10*/  IADD3 R5, P4, P5, R22, R5, R24 ;  /* 0x0000000516057210 */ /* 0x008fe40007d9e018 */
[----:B------:R-:W-:-:S04]  /*0d20*/  SHF.R.S32.HI R24, RZ, 0x1f, R22 ;  /* 0x0000001fff187819 */ /* 0x000fc80000011416 */
[----:B------:R-:W-:Y:S02]  /*0d30*/  IADD3.X R24, PT, PT, R24, R8, R17, P4, P5 ;  /* 0x0000000818187210 */ /* 0x000fe400027ea411 */
[----:B------:R-:W-:Y:S02]  /*0d40*/  IADD3.X R17, PT, PT, R13, R7, R13, P2, P3 ;  /* 0x000000070d117210 */ /* 0x000fe400017e640d */
[----:B------:R-:W-:Y:S02]  /*0d50*/  IADD3 R3, P4, P5, R12, R3, R12 ;  /* 0x000000030c037210 */ /* 0x000fe40007d9e00c */
[--C-:B----4-:R-:W-:Y:S02]  /*0d60*/  IADD3 R5, P2, P3, R29, R5, R26.reuse ;  /* 0x000000051d057210 */ /* 0x110fe40007b5e01a */
[----:B------:R-:W-:Y:S02]  /*0d70*/  SHF.R.S32.HI R7, RZ, 0x1f, R26 ;  /* 0x0000001fff077819 */ /* 0x000fe4000001141a */
[----:B------:R-:W-:-:S02]  /*0d80*/  SHF.R.S32.HI R22, RZ, 0x1f, R29 ;  /* 0x0000001fff167819 */ /* 0x000fc4000001141d */
[----:B------:R-:W-:Y:S02]  /*0d90*/  IADD3.X R8, PT, PT, R13, R17, R13, P4, P5 ;  /* 0x000000110d087210 */ /* 0x000fe400027ea40d */
[----:B------:R-:W-:Y:S01]  /*0da0*/  IADD3.X R7, PT, PT, R22, R24, R7, P2, P3 ;  /* 0x0000001816077210 */ /* 0x000fe200017e6407 */
[----:B------:R-:W-:Y:S06]  /*0db0*/  @P1 BRA `(.L_x_13) ;  /* 0xfffffff800541947 */ /* 0x000fec000383ffff */
.L_x_12:
[----:B------:R-:W-:Y:S05]  /*0dc0*/  BSYNC.RECONVERGENT B3 ;  /* 0x0000000000037941 */ /* 0x000fea0003800200 */
.L_x_11:
[----:B------:R-:W-:Y:S01]  /*0dd0*/  ISETP.GT.U32.AND P1, PT, R6, 0x4, PT ;  /* 0x000000040600780c */ /* 0x000fe20003f24070 */
[----:B------:R-:W-:Y:S03]  /*0de0*/  BSSY.RECONVERGENT B3, `(.L_x_14) ;  /* 0x000003c000037945 */ /* 0x000fe60003800200 */
[----:B------:R-:W-:-:S13]  /*0df0*/  ISETP.GT.AND.EX P1, PT, R2, RZ, PT, P1 ;  /* 0x000000ff0200720c */ /* 0x000fda0003f24310 */
[----:B------:R-:W-:Y:S05]  /*0e00*/  @!P1 BRA `(.L_x_15) ;  /* 0x0000000000e49947 */ /* 0x000fea0003800000 */
[C---:B0-----:R-:W-:Y:S02]  /*0e10*/  R2UR UR4, R10.reuse ;  /* 0x000000000a0472ca */ /* 0x041fe400000e0000 */
[C---:B------:R-:W-:Y:S02]  /*0e20*/  R2UR UR5, R11.reuse ;  /* 0x000000000b0572ca */ /* 0x040fe400000e0000 */
[----:B------:R-:W-:Y:S02]  /*0e30*/  R2UR UR6, R10 ;  /* 0x000000000a0672ca */ /* 0x000fe400000e0000 */
[----:B------:R-:W-:Y:S02]  /*0e40*/  R2UR UR7, R11 ;  /* 0x000000000b0772ca */ /* 0x000fe400000e0000 */
[----:B------:R-:W-:Y:S02]  /*0e50*/  IADD3 R28, P0, PT, R3, R14, RZ ;  /* 0x0000000e031c7210 */ /* 0x000fe40007f1e0ff */
[----:B------:R-:W-:-:S02]  /*0e60*/  IADD3 R26, P1, PT, R4, R3, RZ ;  /* 0x00000003041a7210 */ /* 0x000fc40007f3e0ff */
[----:B------:R-:W-:Y:S01]  /*0e70*/  R2UR UR8, R10 ;  /* 0x000000000a0872ca */ /* 0x000fe200000e0000 */
[----:B------:R-:W-:Y:S01]  /*0e80*/  IMAD.X R29, R8, 0x1, R15, P0 ;  /* 0x00000001081d7824 */ /* 0x000fe200000e060f */
[----:B------:R-:W-:Y:S01]  /*0e90*/  R2UR UR9, R11 ;  /* 0x000000000b0972ca */ /* 0x000fe200000e0000 */
[--C-:B------:R-:W-:Y:S01]  /*0ea0*/  IMAD.X R27, R9, 0x1, R8.reuse, P1 ;  /* 0x00000001091b7824 */ /* 0x100fe200008e0608 */
[-C--:B------:R-:W-:Y:S02]  /*0eb0*/  IADD3 R22, P1, PT, R18, R3.reuse, RZ ;  /* 0x0000000312167210 */ /* 0x080fe40007f3e0ff */
[----:B------:R-:W-:Y:S01]  /*0ec0*/  IADD3 R24, P0, PT, R20, R3, RZ ;  /* 0x0000000314187210 */ /* 0x000fe20007f1e0ff */
[----:B------:R-:W2:Y:S02]  /*0ed0*/  LDG.E R28, desc[UR4][R28.64] ;  /* 0x000000041c1c7981 */ /* 0x000ea4000c1e1900 */
[--C-:B------:R-:W-:Y:S02]  /*0ee0*/  IMAD.X R23, R19, 0x1, R8.reuse, P1 ;  /* 0x0000000113177824 */ /* 0x100fe400008e0608 */
[----:B------:R-:W2:Y:S01]  /*0ef0*/  LDG.E R26, desc[UR6][R26.64] ;  /* 0x000000061a1a7981 */ /* 0x000ea2000c1e1900 */
[----:B------:R-:W-:-:S03]  /*0f00*/  IMAD.X R25, R21, 0x1, R8, P0 ;  /* 0x0000000115197824 */ /* 0x000fc600000e0608 */
[----:B------:R-:W3:Y:S04]  /*0f10*/  LDG.E R23, desc[UR8][R22.64] ;  /* 0x0000000816177981 */ /* 0x000ee8000c1e1900 */
[----:B------:R-:W3:Y:S01]  /*0f20*/  LDG.E R25, desc[UR4][R24.64] ;  /* 0x0000000418197981 */ /* 0x000ee2000c1e1900 */
[----:B------:R-:W-:Y:S02]  /*0f30*/  IADD3 R3, P2, P3, R12, R3, R12 ;  /* 0x000000030c037210 */ /* 0x000fe40007b5e00c */
[--C-:B--2---:R-:W-:Y:S02]  /*0f40*/  IADD3 R17, P0, P1, R26, R5, R28.reuse ;  /* 0x000000051a117210 */ /* 0x104fe4000791e01c */
[----:B------:R-:W-:Y:S02]  /*0f50*/  SHF.R.S32.HI R28, RZ, 0x1f, R28 ;  /* 0x0000001fff1c7819 */ /* 0x000fe4000001141c */
[----:B------:R-:W-:-:S02]  /*0f60*/  SHF.R.S32.HI R26, RZ, 0x1f, R26 ;  /* 0x0000001fff1a7819 */ /* 0x000fc4000001141a */
[C-C-:B------:R-:W-:Y:S02]  /*0f70*/  IADD3.X R5, PT, PT, R13.reuse, R8, R13.reuse, P2, P3 ;  /* 0x000000080d057210 */ /* 0x140fe400017e640d */
[----:B------:R-:W-:Y:S02]  /*0f80*/  IADD3 R3, P2, P3, R12, R3, R12 ;  /* 0x000000030c037210 */ /* 0x000fe40007b5e00c */
[----:B------:R-:W-:Y:S02]  /*0f90*/  IADD3.X R8, PT, PT, R26, R7, R28, P0, P1 ;  /* 0x000000071a087210 */ /* 0x000fe400007e241c */
[----:B------:R-:W-:Y:S02]  /*0fa0*/  IADD3.X R5, PT, PT, R13, R5, R13, P2, P3 ;  /* 0x000000050d057210 */ /* 0x000fe400017e640d */
[----:B---3--:R-:W-:Y:S02]  /*0fb0*/  IADD3 R7, P0, P1, R23, R17, R25 ;  /* 0x0000001117077210 */ /* 0x008fe4000791e019 */
[----:B------:R-:W-:-:S02]  /*0fc0*/  IADD3 R24, P2, PT, R3, R14, RZ ;  /* 0x0000000e03187210 */ /* 0x000fc40007f5e0ff */
[----:B------:R-:W-:Y:S02]  /*0fd0*/  IADD3 R22, P3, PT, R3, R4, RZ ;  /* 0x0000000403167210 */ /* 0x000fe40007f7e0ff */
[----:B------:R-:W-:Y:S02]  /*0fe0*/  SHF.R.S32.HI R23, RZ, 0x1f, R23 ;  /* 0x0000001fff177819 */ /* 0x000fe40000011417 */
[----:B------:R-:W-:Y:S01]  /*0ff0*/  SHF.R.S32.HI R17, RZ, 0x1f, R25 ;  /* 0x0000001fff117819 */ /* 0x000fe20000011419 */
[----:B------:R-:W-:-:S03]  /*1000*/  IMAD.X R25, R5, 0x1, R15, P2 ;  /* 0x0000000105197824 */ /* 0x000fc600010e060f */
[----:B------:R-:W-:Y:S01]  /*1010*/  IADD3.X R8, PT, PT, R23, R8, R17, P0, P1 ;  /* 0x0000000817087210 */ /* 0x000fe200007e2411 */
[----:B------:R-:W-:Y:S01]  /*1020*/  IMAD.X R23, R5, 0x1, R9, P3 ;  /* 0x0000000105177824 */ /* 0x000fe200018e0609 */
[-C--:B------:R-:W-:Y:S01]  /*1030*/  IADD3 R28, P1, PT, R18, R3.reuse, RZ ;  /* 0x00000003121c7210 */ /* 0x080fe20007f3e0ff */
[----:B------:R-:W2:Y:S01]  /*1040*/  LDG.E R24, desc[UR4][R24.64] ;  /* 0x0000000418187981 */ /* 0x000ea2000c1e1900 */
[----:B------:R-:W-:-:S03]  /*1050*/  IADD3 R26, P0, PT, R20, R3, RZ ;  /* 0x00000003141a7210 */ /* 0x000fc60007f1e0ff */
[----:B------:R-:W3:Y:S01]  /*1060*/  LDG.E R22, desc[UR6][R22.64] ;  /* 0x0000000616167981 */ /* 0x000ee2000c1e1900 */
[--C-:B------:R-:W-:Y:S02]  /*1070*/  IMAD.X R29, R19, 0x1, R5.reuse, P1 ;  /* 0x00000001131d7824 */ /* 0x100fe400008e0605 */
[----:B------:R-:W-:-:S04]  /*1080*/  IMAD.X R27, R21, 0x1, R5, P0 ;  /* 0x00000001151b7824 */ /* 0x000fc800000e0605 */
[----:B------:R-:W4:Y:S04]  /*1090*/  LDG.E R29, desc[UR8][R28.64] ;  /* 0x000000081c1d7981 */ /* 0x000f28000c1e1900 */
[----:B------:R-:W5:Y:S01]  /*10a0*/  LDG.E R26, desc[UR4][R26.64] ;  /* 0x000000041a1a7981 */ /* 0x000f62000c1e1900 */
[----:B------:R-:W-:-:S04]  /*10b0*/  IADD3 R3, P2, P3, R12, R3, R12 ;  /* 0x000000030c037210 */ /* 0x000fc80007b5e00c */
[----:B------:R-:W-:Y:S02]  /*10c0*/  IADD3 R3, P4, P5, R12, R3, R12 ;  /* 0x000000030c037210 */ /* 0x000fe40007d9e00c */
[--C-:B--2---:R-:W-:Y:S02]  /*10d0*/  SHF.R.S32.HI R17, RZ, 0x1f, R24.reuse ;  /* 0x0000001fff117819 */ /* 0x104fe40000011418 */
[----:B---3--:R-:W-:Y:S02]  /*10e0*/  IADD3 R7, P0, P1, R22, R7, R24 ;  /* 0x0000000716077210 */ /* 0x008fe4000791e018 */
[----:B------:R-:W-:-:S04]  /*10f0*/  SHF.R.S32.HI R24, RZ, 0x1f, R22 ;  /* 0x0000001fff187819 */ /* 0x000fc80000011416 */
[----:B------:R-:W-:Y:S02]  /*1100*/  IADD3.X R24, PT, PT, R24, R8, R17, P0, P1 ;  /* 0x0000000818187210 */ /* 0x000fe400007e2411 */
[----:B------:R-:W-:Y:S02]  /*1110*/  IADD3.X R17, PT, PT, R13, R5, R13, P2, P3 ;  /* 0x000000050d117210 */ /* 0x000fe400017e640d */
[----:B----4-:R-:W-:Y:S02]  /*1120*/  SHF.R.S32.HI R8, RZ, 0x1f, R29 ;  /* 0x0000001fff087819 */ /* 0x010fe4000001141d */
[--C-:B-----5:R-:W-:Y:S02]  /*1130*/  IADD3 R5, P2, P3, R29, R7, R26.reuse ;  /* 0x000000071d057210 */ /* 0x120fe40007b5e01a */
[----:B------:R-:W-:Y:S02]  /*1140*/  SHF.R.S32.HI R7, RZ, 0x1f, R26 ;  /* 0x0000001fff077819 */ /* 0x000fe4000001141a */
[----:B------:R-:W-:-:S02]  /*1150*/  IADD3 R6, P1, PT, R6, -0x8, RZ ;  /* 0xfffffff806067810 */ /* 0x000fc40007f3e0ff */
[----:B------:R-:W-:Y:S02]  /*1160*/  IADD3.X R7, PT, PT, R8, R24, R7, P2, P3 ;  /* 0x0000001808077210 */ /* 0x000fe400017e6407 */
[----:B------:R-:W-:Y:S02]  /*1170*/  PLOP3.LUT P0, PT, PT, PT, PT, 0x8, 0x80 ;  /* 0x000000000080781c */ /* 0x000fe40003f0e170 */
[----:B------:R-:W-:Y:S02]  /*1180*/  IADD3.X R2, PT, PT, R2, -0x1, RZ, P1, !PT ;  /* 0xffffffff02027810 */ /* 0x000fe40000ffe4ff */
[----:B------:R-:W-:-:S09]  /*1190*/  IADD3.X R8, PT, PT, R13, R17, R13, P4, P5 ;  /* 0x000000110d087210 */ /* 0x000fd200027ea40d */
.L_x_15:
[----:B------:R-:W-:Y:S05]  /*11a0*/  BSYNC.RECONVERGENT B3 ;  /* 0x0000000000037941 */ /* 0x000fea0003800200 */
.L_x_14:
[----:B------:R-:W-:-:S04]  /*11b0*/  ISETP.NE.U32.AND P1, PT, R6, RZ, PT ;  /* 0x000000ff0600720c */ /* 0x000fc80003f25070 */
[----:B------:R-:W-:-:S13]  /*11c0*/  ISETP.NE.OR.EX P0, PT, R2, RZ, P0, P1 ;  /* 0x000000ff0200720c */ /* 0x000fda0000705710 */
[----:B------:R-:W-:Y:S05]  /*11d0*/  @!P0 BREAK.RELIABLE B1 ;  /* 0x0000000000018942 */ /* 0x000fea0003800100 */
[----:B------:R-:W-:Y:S05]  /*11e0*/  @!P0 BRA `(.L_x_8) ;  /* 0x0000000000908947 */ /* 0x000fea0003800000 */
.L_x_10:
[----:B------:R-:W-:Y:S05]  /*11f0*/  BSYNC.RELIABLE B1 ;  /* 0x0000000000017941 */ /* 0x000fea0003800100 */
.L_x_9:
[C---:B0-----:R-:W-:Y:S02]  /*1200*/  R2UR UR4, R10.reuse ;  /* 0x000000000a0472ca */ /* 0x041fe400000e0000 */
[C---:B------:R-:W-:Y:S02]  /*1210*/  R2UR UR5, R11.reuse ;  /* 0x000000000b0572ca */ /* 0x040fe400000e0000 */
[----:B------:R-:W-:Y:S02]  /*1220*/  R2UR UR6, R10 ;  /* 0x000000000a0672ca */ /* 0x000fe400000e0000 */
[----:B------:R-:W-:Y:S02]  /*1230*/  R2UR UR7, R11 ;  /* 0x000000000b0772ca */ /* 0x000fe400000e0000 */
[C---:B------:R-:W-:Y:S02]  /*1240*/  IADD3 R26, P0, PT, R3.reuse, R14, RZ ;  /* 0x0000000e031a7210 */ /* 0x040fe40007f1e0ff */
[----:B------:R-:W-:-:S02]  /*1250*/  IADD3 R22, P1, PT, R3, R4, RZ ;  /* 0x0000000403167210 */ /* 0x000fc40007f3e0ff */
[----:B------:R-:W-:Y:S01]  /*1260*/  R2UR UR8, R10 ;  /* 0x000000000a0872ca */ /* 0x000fe200000e0000 */
[C---:B------:R-:W-:Y:S01]  /*1270*/  IMAD.X R27, R8.reuse, 0x1, R15, P0 ;  /* 0x00000001081b7824 */ /* 0x040fe200000e060f */
[----:B------:R-:W-:Y:S01]  /*1280*/  R2UR UR9, R11 ;  /* 0x000000000b0972ca */ /* 0x000fe200000e0000 */
[----:B------:R-:W-:Y:S01]  /*1290*/  IMAD.X R23, R8, 0x1, R9, P1 ;  /* 0x0000000108177824 */ /* 0x000fe200008e0609 */
[-C--:B------:R-:W-:Y:S02]  /*12a0*/  IADD3 R28, P0, PT, R20, R3.reuse, RZ ;  /* 0x00000003141c7210 */ /* 0x080fe40007f1e0ff */
[----:B------:R-:W-:Y:S01]  /*12b0*/  IADD3 R24, P1, PT, R18, R3, RZ ;  /* 0x0000000312187210 */ /* 0x000fe20007f3e0ff */
[----:B------:R-:W2:Y:S02]  /*12c0*/  LDG.E R26, desc[UR4][R26.64] ;  /* 0x000000041a1a7981 */ /* 0x000ea4000c1e1900 */
[--C-:B------:R-:W-:Y:S02]  /*12d0*/  IMAD.X R29, R21, 0x1, R8.reuse, P0 ;  /* 0x00000001151d7824 */ /* 0x100fe400000e0608 */
[----:B------:R0:W2:Y:S01]  /*12e0*/  LDG.E R22, desc[UR6][R22.64] ;  /* 0x0000000616167981 */ /* 0x0000a2000c1e1900 */
[----:B------:R-:W-:-:S03]  /*12f0*/  IMAD.X R25, R19, 0x1, R8, P1 ;  /* 0x0000000113197824 */ /* 0x000fc600008e0608 */
[----:B------:R-:W3:Y:S04]  /*1300*/  LDG.E R29, desc[UR4][R28.64] ;  /* 0x000000041c1d7981 */ /* 0x000ee8000c1e1900 */
[----:B------:R-:W3:Y:S01]  /*1310*/  LDG.E R24, desc[UR8][R24.64] ;  /* 0x0000000818187981 */ /* 0x000ee2000c1e1900 */
[----:B------:R-:W-:-:S04]  /*1320*/  IADD3 R6, P0, PT, R6, -0x4, RZ ;  /* 0xfffffffc06067810 */ /* 0x000fc80007f1e0ff */
[----:B------:R-:W-:Y:S02]  /*1330*/  IADD3.X R2, PT, PT, R2, -0x1, RZ, P0, !PT ;  /* 0xffffffff02027810 */ /* 0x000fe400007fe4ff */
[----:B------:R-:W-:-:S04]  /*1340*/  ISETP.NE.U32.AND P0, PT, R6, RZ, PT ;  /* 0x000000ff0600720c */ /* 0x000fc80003f05070 */
[----:B------:R-:W-:Y:S02]  /*1350*/  ISETP.NE.AND.EX P0, PT, R2, RZ, PT, P0 ;  /* 0x000000ff0200720c */ /* 0x000fe40003f05300 */
[----:B------:R-:W-:-:S04]  /*1360*/  IADD3 R3, P3, P4, R12, R3, R12 ;  /* 0x000000030c037210 */ /* 0x000fc80007c7e00c */
[----:B0-----:R-:W-:Y:S02]  /*1370*/  IADD3.X R23, PT, PT, R13, R8, R13, P3, P4 ;  /* 0x000000080d177210 */ /* 0x001fe40001fe840d */
[----:B------:R-:W-:-:S04]  /*1380*/  IADD3 R3, P3, P4, R12, R3, R12 ;  /* 0x000000030c037210 */ /* 0x000fc80007c7e00c */
[----:B------:R-:W-:Y:S02]  /*1390*/  IADD3.X R8, PT, PT, R13, R23, R13, P3, P4 ;  /* 0x000000170d087210 */ /* 0x000fe40001fe840d */
[--C-:B--2---:R-:W-:Y:S02]  /*13a0*/  IADD3 R17, P1, P2, R22, R5, R26.reuse ;  /* 0x0000000516117210 */ /* 0x104fe40007a3e01a */
[----:B------:R-:W-:Y:S02]  /*13b0*/  SHF.R.S32.HI R26, RZ, 0x1f, R26 ;  /* 0x0000001fff1a7819 */ /* 0x000fe4000001141a */
[----:B------:R-:W-:-:S04]  /*13c0*/  SHF.R.S32.HI R5, RZ, 0x1f, R22 ;  /* 0x0000001fff057819 */ /* 0x000fc80000011416 */
[----:B------:R-:W-:Y:S02]  /*13d0*/  IADD3.X R26, PT, PT, R5, R7, R26, P1, P2 ;  /* 0x00000007051a7210 */ /* 0x000fe40000fe441a */
[--C-:B---3--:R-:W-:Y:S02]  /*13e0*/  IADD3 R5, P1, P2, R24, R17, R29.reuse ;  /* 0x0000001118057210 */ /* 0x108fe40007a3e01d */
[----:B------:R-:W-:Y:S02]  /*13f0*/  SHF.R.S32.HI R24, RZ, 0x1f, R24 ;  /* 0x0000001fff187819 */ /* 0x000fe40000011418 */
[----:B------:R-:W-:-:S04]  /*1400*/  SHF.R.S32.HI R7, RZ, 0x1f, R29 ;  /* 0x0000001fff077819 */ /* 0x000fc8000001141d */
[----:B------:R-:W-:Y:S01]  /*1410*/  IADD3.X R7, PT, PT, R24, R26, R7, P1, P2 ;  /* 0x0000001a18077210 */ /* 0x000fe20000fe4407 */
[----:B------:R-:W-:Y:S06]  /*1420*/  @P0 BRA `(.L_x_9) ;  /* 0xfffffffc00740947 */ /* 0x000fec000383ffff */
.L_x_8:
[----:B------:R-:W-:Y:S05]  /*1430*/  BSYNC.RECONVERGENT B2 ;  /* 0x0000000000027941 */ /* 0x000fea0003800200 */
.L_x_7:
[----:B------:R-:W-:-:S04]  /*1440*/  ISETP.NE.U32.AND P0, PT, R0, RZ, PT ;  /* 0x000000ff0000720c */ /* 0x000fc80003f05070 */
[----:B------:R-:W-:-:S13]  /*1450*/  ISETP.NE.AND.EX P0, PT, RZ, RZ, PT, P0 ;  /* 0x000000ffff00720c */ /* 0x000fda0003f05300 */
[----:B------:R-:W-:Y:S05]  /*1460*/  @!P0 BRA `(.L_x_3) ;  /* 0x00000000004c8947 */ /* 0x000fea0003800000 */
[----:B------:R-:W1:Y:S01]  /*1470*/  LDCU.64 UR4, c[0x0][0x380] ;  /* 0x00007000ff0477ac */ /* 0x000e620008000a00 */
[----:B------:R-:W-:-:S05]  /*1480*/  IADD3 R4, P1, PT, RZ, -R0, RZ ;  /* 0x80000000ff047210 */ /* 0x000fca0007f3e0ff */
[----:B------:R-:W-:Y:S01]  /*1490*/  IMAD.X R6, RZ, RZ, -0x1, P1 ;  /* 0xffffffffff067424 */ /* 0x000fe200008e06ff */
[----:B-1----:R-:W-:-:S04]  /*14a0*/  IADD3 R9, P0, PT, R3, UR4, RZ ;  /* 0x0000000403097c10 */ /* 0x002fc8000ff1e0ff */
[----:B------:R-:W-:-:S09]  /*14b0*/  IADD3.X R8, PT, PT, R8, UR5, RZ, P0, !PT ;  /* 0x0000000508087c10 */ /* 0x000fd200087fe4ff */
.L_x_16:
[----:B0-----:R-:W-:Y:S01]  /*14c0*/  R2UR UR4, R10 ;  /* 0x000000000a0472ca */ /* 0x001fe200000e0000 */
[----:B------:R-:W-:Y:S01]  /*14d0*/  IMAD.MOV.U32 R2, RZ, RZ, R9 ;  /* 0x000000ffff027224 */ /* 0x000fe200078e0009 */
[----:B------:R-:W-:Y:S01]  /*14e0*/  R2UR UR5, R11 ;  /* 0x000000000b0572ca */ /* 0x000fe200000e0000 */
[----:B------:R-:W-:-:S12]  /*14f0*/  IMAD.MOV.U32 R3, RZ, RZ, R8 ;  /* 0x000000ffff037224 */ /* 0x000fd800078e0008 */
[----:B------:R-:W2:Y:S01]  /*1500*/  LDG.E R0, desc[UR4][R2.64] ;  /* 0x0000000402007981 */ /* 0x000ea2000c1e1900 */
[----:B------:R-:W-:Y:S02]  /*1510*/  IADD3 R4, P0, PT, R4, 0x1, RZ ;  /* 0x0000000104047810 */ /* 0x000fe40007f1e0ff */
[----:B------:R-:W-:-:S03]  /*1520*/  IADD3 R9, P2, PT, R12, R9, RZ ;  /* 0x000000090c097210 */ /* 0x000fc60007f5e0ff */
[----:B------:R-:W-:Y:S01]  /*1530*/  IMAD.X R6, RZ, RZ, R6, P0 ;  /* 0x000000ffff067224 */ /* 0x000fe200000e0606 */
[----:B------:R-:W-:Y:S01]  /*1540*/  ISETP.NE.U32.AND P0, PT, R4, RZ, PT ;  /* 0x000000ff0400720c */ /* 0x000fe20003f05070 */
[----:B------:R-:W-:-:S03]  /*1550*/  IMAD.X R8, R13, 0x1, R8, P2 ;  /* 0x000000010d087824 */ /* 0x000fc600010e0608 */
[----:B------:R-:W-:Y:S02]  /*1560*/  ISETP.NE.AND.EX P0, PT, R6, RZ, PT, P0 ;  /* 0x000000ff0600720c */ /* 0x000fe40003f05300 */
[----:B--2---:R-:W-:-:S04]  /*1570*/  IADD3 R5, P1, PT, R0, R5, RZ ;  /* 0x0000000500057210 */ /* 0x004fc80007f3e0ff */
[----:B------:R-:W-:-:S07]  /*1580*/  LEA.HI.X.SX32 R7, R0, R7, 0x1, P1 ;  /* 0x0000000700077211 */ /* 0x000fce00008f0eff */
[----:B------:R-:W-:Y:S05]  /*1590*/  @P0 BRA `(.L_x_16) ;  /* 0xfffffffc00c80947 */ /* 0x000fea000383ffff */
.L_x_3:
[----:B------:R-:W-:Y:S05]  /*15a0*/  BSYNC.RECONVERGENT B0 ;  /* 0x0000000000007941 */ /* 0x000fea0003800200 */
.L_x_2:
[----:B------:R-:W1:Y:S01]  /*15b0*/  S2R R3, SR_CgaCtaId ;  /* 0x0000000000037919 */ /* 0x000e620000008800 */
[----:B------:R-:W-:Y:S02]  /*15c0*/  MOV R0, 0x400 ;  /* 0x0000040000007802 */ /* 0x000fe40000000f00 */
[----:B------:R-:W-:Y:S02]  /*15d0*/  ISETP.NE.AND P1, PT, R16, RZ, PT ;  /* 0x000000ff1000720c */ /* 0x000fe40003f25270 */
[----:B-1----:R-:W-:-:S11]  /*15e0*/  LEA R3, R3, R0, 0x18 ;  /* 0x0000000003037211 */ /* 0x002fd600078ec0ff */
.L_x_17:
[----:B------:R-:W1:Y:S02]  /*15f0*/  LDS.64 R12, [R3] ;  /* 0x00000000030c7984 */ /* 0x000e640000000a00 */
[----:B-1----:R-:W-:-:S05]  /*1600*/  IADD3 R14, P0, PT, R12, R5, RZ ;  /* 0x000000050c0e7210 */ /* 0x002fca0007f1e0ff */
[----:B------:R-:W-:-:S07]  /*1610*/  IMAD.X R15, R13, 0x1, R7, P0 ;  /* 0x000000010d0f7824 */ /* 0x000fce00000e0607 */
[----:B------:R-:W1:Y:S02]  /*1620*/  ATOMS.CAST.SPIN.64 P0, [R3], R12, R14 ;  /* 0x0000000c0300758d */ /* 0x000e64000180040e */
[----:B-1----:R-:W-:Y:S05]  /*1630*/  @!P0 BRA `(.L_x_17) ;  /* 0xfffffffc00ec8947 */ /* 0x002fea000383ffff */
[----:B------:R-:W-:Y:S05]  /*1640*/  WARPSYNC.ALL ;  /* 0x0000000000007948 */ /* 0x000fea0003800000 */
[----:B------:R-:W-:Y:S06]  /*1650*/  BAR.SYNC.DEFER_BLOCKING 0x0 ;  /* 0x0000000000007b1d */ /* 0x000fec0000010000 */
[----:B------:R-:W-:Y:S05]  /*1660*/  @P1 EXIT ;  /* 0x000000000000194d */ /* 0x000fea0003800000 */
[----:B------:R-:W1:Y:S01]  /*1670*/  LDS.64 R2, [R3] ;  /* 0x0000000003027984 */ /* 0x000e620000000a00 */
[----:B------:R-:W1:Y:S01]  /*1680*/  LDC.64 R4, c[0x4][0x8] ;  /* 0x01000200ff047b82 */ /* 0x000e620000000a00 */
[----:B0-----:R-:W-:Y:S02]  /*1690*/  R2UR UR4, R10 ;  /* 0x000000000a0472ca */ /* 0x001fe400000e0000 */
[----:B------:R-:W-:-:S13]  /*16a0*/  R2UR UR5, R11 ;  /* 0x000000000b0572ca */ /* 0x000fda00000e0000 */
[----:B-1----:R-:W-:Y:S01]  /*16b0*/  REDG.E.ADD.64.STRONG.GPU desc[UR4][R4.64], R2 ;  /* 0x000000020400798e */ /* 0x002fe2000c12e504 */
[----:B------:R-:W-:Y:S05]  /*16c0*/  EXIT ;  /* 0x000000000000794d */ /* 0x000fea0003800000 */
        .weak           $__internal_0_$__cuda_sm20_div_u64
        .type           $__internal_0_$__cuda_sm20_div_u64,@function
        .size           $__internal_0_$__cuda_sm20_div_u64,(.L_x_69 - $__internal_0_$__cuda_sm20_div_u64)
$__internal_0_$__cuda_sm20_div_u64:
[----:B------:R-:W-:Y:S02]  /*16d0*/  IMAD.MOV.U32 R22, RZ, RZ, R15 ;  /* 0x000000ffff167224 */ /* 0x000fe400078e000f */
[----:B------:R-:W-:-:S04]  /*16e0*/  IMAD.MOV.U32 R23, RZ, RZ, R9 ;  /* 0x000000ffff177224 */ /* 0x000fc800078e0009 */
[----:B------:R-:W0:Y:S08]  /*16f0*/  I2F.U64.RP R17, R22 ;  /* 0x0000001600117312 */ /* 0x000e300000309000 */
[----:B0-----:R-:W0:Y:S02]  /*1700*/  MUFU.RCP R17, R17 ;  /* 0x0000001100117308 */ /* 0x001e240000001000 */
[----:B0-----:R-:W-:-:S06]  /*1710*/  VIADD R4, R17, 0x1ffffffe ;  /* 0x1ffffffe11047836 */ /* 0x001fcc0000000000 */
[----:B------:R-:W0:Y:S02]  /*1720*/  F2I.U64.TRUNC R4, R4 ;  /* 0x0000000400047311 */ /* 0x000e24000020d800 */
[----:B0-----:R-:W-:-:S04]  /*1730*/  IMAD.WIDE.U32 R6, R4, R15, RZ ;  /* 0x0000000f04067225 */ /* 0x001fc800078e00ff */
[----:B------:R-:W-:Y:S01]  /*1740*/  IMAD R7, R4, R9, R7 ;  /* 0x0000000904077224 */ /* 0x000fe200078e0207 */
[----:B------:R-:W-:-:S03]  /*1750*/  IADD3 R19, P0, PT, RZ, -R6, RZ ;  /* 0x80000006ff137210 */ /* 0x000fc60007f1e0ff */
[----:B------:R-:W-:Y:S02]  /*1760*/  IMAD R7, R5, R15, R7 ;  /* 0x0000000f05077224 */ /* 0x000fe400078e0207 */
[----:B------:R-:W-:-:S04]  /*1770*/  IMAD.HI.U32 R6, R4, R19, RZ ;  /* 0x0000001304067227 */ /* 0x000fc800078e00ff */
[----:B------:R-:W-:Y:S02]  /*1780*/  IMAD.X R21, RZ, RZ, ~R7, P0 ;  /* 0x000000ffff157224 */ /* 0x000fe400000e0e07 */
[----:B------:R-:W-:Y:S02]  /*1790*/  IMAD.MOV.U32 R7, RZ, RZ, R4 ;  /* 0x000000ffff077224 */ /* 0x000fe400078e0004 */
[-C--:B------:R-:W-:Y:S02]  /*17a0*/  IMAD R17, R5, R21.reuse, RZ ;  /* 0x0000001505117224 */ /* 0x080fe400078e02ff */
[----:B------:R-:W-:-:S04]  /*17b0*/  IMAD.WIDE.U32 R6, P0, R4, R21, R6 ;  /* 0x0000001504067225 */ /* 0x000fc80007800006 */
[----:B------:R-:W-:-:S04]  /*17c0*/  IMAD.HI.U32 R21, R5, R21, RZ ;  /* 0x0000001505157227 */ /* 0x000fc800078e00ff */
[----:B------:R-:W-:-:S05]  /*17d0*/  IMAD.HI.U32 R6, P1, R5, R19, R6 ;  /* 0x0000001305067227 */ /* 0x000fca0007820006 */
[----:B------:R-:W-:Y:S01]  /*17e0*/  IADD3 R7, P2, PT, R17, R6, RZ ;  /* 0x0000000611077210 */ /* 0x000fe20007f5e0ff */
[----:B------:R-:W-:-:S04]  /*17f0*/  IMAD.X R6, R21, 0x1, R5, P0 ;  /* 0x0000000115067824 */ /* 0x000fc800000e0605 */
[----:B------:R-:W-:Y:S01]  /*1800*/  IMAD.WIDE.U32 R4, R7, R15, RZ ;  /* 0x0000000f07047225 */ /* 0x000fe200078e00ff */
[----:B------:R-:W-:-:S03]  /*1810*/  IADD3.X R17, PT, PT, RZ, RZ, R6, P2, P1 ;  /* 0x000000ffff117210 */ /* 0x000fc600017e2406 */
[----:B------:R-:W-:Y:S01]  /*1820*/  IMAD R6, R7, R9, R5 ;  /* 0x0000000907067224 */ /* 0x000fe200078e0205 */
[----:B------:R-:W-:-:S03]  /*1830*/  IADD3 R5, P0, PT, RZ, -R4, RZ ;  /* 0x80000004ff057210 */ /* 0x000fc60007f1e0ff */
[----:B------:R-:W-:Y:S02]  /*1840*/  IMAD R4, R17, R15, R6 ;  /* 0x0000000f11047224 */ /* 0x000fe400078e0206 */
[----:B------:R-:W-:-:S04]  /*1850*/  IMAD.HI.U32 R6, R7, R5, RZ ;  /* 0x0000000507067227 */ /* 0x000fc800078e00ff */
[----:B------:R-:W-:-:S04]  /*1860*/  IMAD.X R4, RZ, RZ, ~R4, P0 ;  /* 0x000000ffff047224 */ /* 0x000fc800000e0e04 */
[----:B------:R-:W-:-:S04]  /*1870*/  IMAD.WIDE.U32 R6, P0, R7, R4, R6 ;  /* 0x0000000407067225 */ /* 0x000fc80007800006 */
[C---:B------:R-:W-:Y:S02]  /*1880*/  IMAD R22, R17.reuse, R4, RZ ;  /* 0x0000000411167224 */ /* 0x040fe400078e02ff */
[----:B------:R-:W-:-:S04]  /*1890*/  IMAD.HI.U32 R7, P1, R17, R5, R6 ;  /* 0x0000000511077227 */ /* 0x000fc80007820006 */
[----:B------:R-:W-:Y:S01]  /*18a0*/  IMAD.HI.U32 R4, R17, R4, RZ ;  /* 0x0000000411047227 */ /* 0x000fe200078e00ff */
[----:B------:R-:W-:-:S03]  /*18b0*/  IADD3 R7, P2, PT, R22, R7, RZ ;  /* 0x0000000716077210 */ /* 0x000fc60007f5e0ff */
[----:B------:R-:W-:Y:S02]  /*18c0*/  IMAD.X R17, R4, 0x1, R17, P0 ;  /* 0x0000000104117824 */ /* 0x000fe400000e0611 */
[----:B------:R-:W-:-:S03]  /*18d0*/  IMAD.HI.U32 R4, R7, R18, RZ ;  /* 0x0000001207047227 */ /* 0x000fc600078e00ff */
[----:B------:R-:W-:Y:S01]  /*18e0*/  IADD3.X R17, PT, PT, RZ, RZ, R17, P2, P1 ;  /* 0x000000ffff117210 */ /* 0x000fe200017e2411 */
[----:B------:R-:W-:Y:S02]  /*18f0*/  IMAD.MOV.U32 R5, RZ, RZ, RZ ;  /* 0x000000ffff057224 */ /* 0x000fe400078e00ff */
[----:B------:R-:W-:-:S04]  /*1900*/  IMAD.WIDE.U32 R4, R7, R20, R4 ;  /* 0x0000001407047225 */ /* 0x000fc800078e0004 */
[C---:B------:R-:W-:Y:S02]  /*1910*/  IMAD R7, R17.reuse, R20, RZ ;  /* 0x0000001411077224 */ /* 0x040fe400078e02ff */
[----:B------:R-:W-:-:S04]  /*1920*/  IMAD.HI.U32 R4, P0, R17, R18, R4 ;  /* 0x0000001211047227 */ /* 0x000fc80007800004 */
[----:B------:R-:W-:Y:S01]  /*1930*/  IMAD.HI.U32 R6, R17, R20, RZ ;  /* 0x0000001411067227 */ /* 0x000fe200078e00ff */
[----:B------:R-:W-:-:S03]  /*1940*/  IADD3 R22, P1, PT, R7, R4, RZ ;  /* 0x0000000407167210 */ /* 0x000fc60007f3e0ff */
[----:B------:R-:W-:Y:S01]  /*1950*/  IMAD.X R6, RZ, RZ, R6, P0 ;  /* 0x000000ffff067224 */ /* 0x000fe200000e0606 */
[C---:B------:R-:W-:Y:S01]  /*1960*/  IADD3 R7, P2, PT, R22.reuse, 0x1, RZ ;  /* 0x0000000116077810 */ /* 0x040fe20007f5e0ff */
[----:B------:R-:W-:-:S04]  /*1970*/  IMAD.WIDE.U32 R4, R22, R15, RZ ;  /* 0x0000000f16047225 */ /* 0x000fc800078e00ff */
[----:B------:R-:W-:Y:S01]  /*1980*/  IMAD.X R6, RZ, RZ, R6, P1 ;  /* 0x000000ffff067224 */ /* 0x000fe200008e0606 */
[----:B------:R-:W-:Y:S01]  /*1990*/  IADD3 R24, P1, PT, -R4, R18, RZ ;  /* 0x0000001204187210 */ /* 0x000fe20007f3e1ff */
[----:B------:R-:W-:-:S03]  /*19a0*/  IMAD R5, R22, R9, R5 ;  /* 0x0000000916057224 */ /* 0x000fc600078e0205 */
[-C--:B------:R-:W-:Y:S01]  /*19b0*/  ISETP.GE.U32.AND P0, PT, R24, R15.reuse, PT ;  /* 0x0000000f1800720c */ /* 0x080fe20003f06070 */
[----:B------:R-:W-:-:S04]  /*19c0*/  IMAD R5, R6, R15, R5 ;  /* 0x0000000f06057224 */ /* 0x000fc800078e0205 */
[----:B------:R-:W-:Y:S01]  /*19d0*/  IMAD.X R20, R20, 0x1, ~R5, P1 ;  /* 0x0000000114147824 */ /* 0x000fe200008e0e05 */
[----:B------:R-:W-:Y:S01]  /*19e0*/  IADD3 R4, P1, PT, -R15, R24, RZ ;  /* 0x000000180f047210 */ /* 0x000fe20007f3e1ff */
[----:B------:R-:W-:-:S03]  /*19f0*/  IMAD.X R5, RZ, RZ, R6, P2 ;  /* 0x000000ffff057224 */ /* 0x000fc600010e0606 */
[C---:B------:R-:W-:Y:S01]  /*1a00*/  ISETP.GE.U32.AND.EX P0, PT, R20.reuse, R9, PT, P0 ;  /* 0x000000091400720c */ /* 0x040fe20003f06100 */
[----:B------:R-:W-:Y:S01]  /*1a10*/  IMAD.X R18, R20, 0x1, ~R9, P1 ;  /* 0x0000000114127824 */ /* 0x000fe200008e0e09 */
[----:B------:R-:W-:Y:S02]  /*1a20*/  ISETP.NE.U32.AND P1, PT, R15, RZ, PT ;  /* 0x000000ff0f00720c */ /* 0x000fe40003f25070 */
[----:B------:R-:W-:Y:S02]  /*1a30*/  SEL R4, R4, R24, P0 ;  /* 0x0000001804047207 */ /* 0x000fe40000000000 */
[----:B------:R-:W-:Y:S02]  /*1a40*/  SEL R7, R7, R22, P0 ;  /* 0x0000001607077207 */ /* 0x000fe40000000000 */
[----:B------:R-:W-:Y:S02]  /*1a50*/  SEL R18, R18, R20, P0 ;  /* 0x0000001412127207 */ /* 0x000fe40000000000 */
[----:B------:R-:W-:-:S02]  /*1a60*/  SEL R6, R5, R6, P0 ;  /* 0x0000000605067207 */ /* 0x000fc40000000000 */
[----:B------:R-:W-:Y:S01]  /*1a70*/  ISETP.GE.U32.AND P0, PT, R4, R15, PT ;  /* 0x0000000f0400720c */ /* 0x000fe20003f06070 */
[----:B------:R-:W-:Y:S01]  /*1a80*/  IMAD.MOV.U32 R15, RZ, RZ, 0x0 ;  /* 0x00000000ff0f7424 */ /* 0x000fe200078e00ff */
[----:B------:R-:W-:Y:S02]  /*1a90*/  IADD3 R4, P2, PT, R7, 0x1, RZ ;  /* 0x0000000107047810 */ /* 0x000fe40007f5e0ff */
[----:B------:R-:W-:Y:S02]  /*1aa0*/  ISETP.GE.U32.AND.EX P0, PT, R18, R9, PT, P0 ;  /* 0x000000091200720c */ /* 0x000fe40003f06100 */
[----:B------:R-:W-:Y:S01]  /*1ab0*/  ISETP.NE.AND.EX P1, PT, R9, RZ, PT, P1 ;  /* 0x000000ff0900720c */ /* 0x000fe20003f25310 */
[----:B------:R-:W-:Y:S01]  /*1ac0*/  IMAD.X R5, RZ, RZ, R6, P2 ;  /* 0x000000ffff057224 */ /* 0x000fe200010e0606 */
[----:B------:R-:W-:-:S04]  /*1ad0*/  SEL R4, R4, R7, P0 ;  /* 0x0000000704047207 */ /* 0x000fc80000000000 */
[----:B------:R-:W-:Y:S02]  /*1ae0*/  SEL R5, R5, R6, P0 ;  /* 0x0000000605057207 */ /* 0x000fe40000000000 */
[----:B------:R-:W-:Y:S02]  /*1af0*/  SEL R4, R4, 0xffffffff, P1 ;  /* 0xffffffff04047807 */ /* 0x000fe40000800000 */
[----:B------:R-:W-:Y:S01]  /*1b00*/  SEL R5, R5, 0xffffffff, P1 ;  /* 0xffffffff05057807 */ /* 0x000fe20000800000 */
[----:B------:R-:W-:Y:S06]  /*1b10*/  RET.REL.NODEC R14 `(_Z26sum_coalesced_local_sharedPKi) ;  /* 0xffffffe40e387950 */ /* 0x000fec0003c3ffff */
.L_x_18:
[----:B------:R-:W-:-:S00]  /*1b20*/  BRA `(.L_x_18) ;  /* 0xfffffffc00fc7947 */ /* 0x000fc0000383ffff */
[----:B------:R-:W-:-:S00]  /*1b30*/  NOP ;  /* 0x0000000000007918 */ /* 0x000fc00000000000 */
        /* <DEDUP_REMOVED lines=12> */
.L_x_69:


//--------------------- .text._Z29sum_noncoalesced_local_sharedPKi --------------------------
	.section	.text._Z29sum_noncoalesced_local_sharedPKi,"ax",@progbits
	.align	128
        .global         _Z29sum_noncoalesced_local_sharedPKi
        .type           _Z29sum_noncoalesced_local_sharedPKi,@function
        .size           _Z29sum_noncoalesced_local_sharedPKi,(.L_x_71 - _Z29sum_noncoalesced_local_sharedPKi)
        .other          _Z29sum_noncoalesced_local_sharedPKi,@"STO_CUDA_ENTRY STV_DEFAULT"
_Z29sum_noncoalesced_local_sharedPKi:
.text._Z29sum_noncoalesced_local_sharedPKi:
[----:B------:R-:W-:Y:S01]  /*0000*/  LDC R1, c[0x0][0x37c] ;  /* 0x0000df00ff017b82 */ /* 0x000fe20000000800 */
[----:B------:R-:W0:Y:S07]  /*0010*/  LDCU UR4, c[0x0][0x360] ;  /* 0x00006c00ff0477ac */ /* 0x000e2e0008000800 */
[----:B------:R-:W0:Y:S01]  /*0020*/  LDC R4, c[0x0][0x370] ;  /* 0x0000dc00ff047b82 */ /* 0x000e220000000800 */
[----:B------:R-:W1:Y:S01]  /*0030*/  S2R R6, SR_TID.X ;  /* 0x0000000000067919 */ /* 0x000e620000002100 */
[----:B------:R-:W-:Y:S01]  /*0040*/  BSSY.RECONVERGENT B2, `(.L_x_19) ;  /* 0x00000d0000027945 */ /* 0x000fe20003800200 */
[----:B------:R-:W2:Y:S01]  /*0050*/  LDCU.64 UR6, c[0x0][0x358] ;  /* 0x00006b00ff0677ac */ /* 0x000ea20008000a00 */
[----:B------:R-:W3:Y:S01]  /*0060*/  S2R R9, SR_CTAID.X ;  /* 0x0000000000097919 */ /* 0x000ee20000002500 */
[----:B0-----:R-:W-:-:S04]  /*0070*/  IMAD R4, R4, UR4, RZ ;  /* 0x0000000404047c24 */ /* 0x001fc8000f8e02ff */
[----:B------:R-:W0:Y:S01]  /*0080*/  I2F.U32.RP R0, R4 ;  /* 0x0000000400007306 */ /* 0x000e220000209000 */
[----:B------:R-:W-:Y:S01]  /*0090*/  IMAD.MOV R5, RZ, RZ, -R4 ;  /* 0x000000ffff057224 */ /* 0x000fe200078e0a04 */
[----:B------:R-:W-:Y:S02]  /*00a0*/  ISETP.NE.U32.AND P3, PT, R4, RZ, PT ;  /* 0x000000ff0400720c */ /* 0x000fe40003f65070 */
[----:B-1----:R-:W-:-:S04]  /*00b0*/  ISETP.NE.AND P2, PT, R6, RZ, PT ;  /* 0x000000ff0600720c */ /* 0x002fc80003f45270 */
[----:B0-----:R-:W0:Y:S09]  /*00c0*/  MUFU.RCP R0, R0 ;  /* 0x0000000000007308 */ /* 0x001e320000001000 */
[----:B------:R-:W1:Y:S01]  /*00d0*/  @!P2 S2R R7, SR_CgaCtaId ;  /* 0x000000000007a919 */ /* 0x000e620000008800 */
[----:B0-----:R-:W-:Y:S01]  /*00e0*/  VIADD R2, R0, 0xffffffe ;  /* 0x0ffffffe00027836 */ /* 0x001fe20000000000 */
[----:B------:R-:W-:-:S03]  /*00f0*/  @!P2 MOV R0, 0x400 ;  /* 0x000004000000a802 */ /* 0x000fc60000000f00 */
[----:B------:R0:W4:Y:S02]  /*0100*/  F2I.FTZ.U32.TRUNC.NTZ R3, R2 ;  /* 0x0000000200037305 */ /* 0x000124000021f000 */
[----:B0-----:R-:W-:Y:S01]  /*0110*/  IMAD.MOV.U32 R2, RZ, RZ, RZ ;  /* 0x000000ffff027224 */ /* 0x001fe200078e00ff */
[----:B-1----:R-:W-:Y:S01]  /*0120*/  @!P2 LEA R0, R7, R0, 0x18 ;  /* 0x000000000700a211 */ /* 0x002fe200078ec0ff */
[----:B----4-:R-:W-:Y:S02]  /*0130*/  IMAD R5, R5, R3, RZ ;  /* 0x0000000305057224 */ /* 0x010fe400078e02ff */
[----:B------:R-:W-:Y:S02]  /*0140*/  IMAD.MOV.U32 R7, RZ, RZ, RZ ;  /* 0x000000ffff077224 */ /* 0x000fe400078e00ff */
[----:B------:R-:W-:Y:S01]  /*0150*/  IMAD.HI.U32 R3, R3, R5, R2 ;  /* 0x0000000503037227 */ /* 0x000fe200078e0002 */
[----:B------:R0:W-:Y:S03]  /*0160*/  @!P2 STS.64 [R0], RZ ;  /* 0x000000ff0000a388 */ /* 0x0001e60000000a00 */
[----:B---3--:R-:W-:-:S02]  /*0170*/  IMAD R2, R9, UR4, R6 ;  /* 0x0000000409027c24 */ /* 0x008fc4000f8e0206 */
[----:B------:R-:W-:-:S04]  /*0180*/  IMAD.HI.U32 R3, R3, 0x20000000, RZ ;  /* 0x2000000003037827 */ /* 0x000fc800078e00ff */
[----:B------:R-:W-:-:S04]  /*0190*/  IMAD.MOV R5, RZ, RZ, -R3 ;  /* 0x000000ffff057224 */ /* 0x000fc800078e0a03 */
[----:B------:R-:W-:Y:S01]  /*01a0*/  IMAD R5, R4, R5, 0x20000000 ;  /* 0x2000000004057424 */ /* 0x000fe200078e0205 */
[----:B------:R-:W-:Y:S04]  /*01b0*/  BAR.SYNC.DEFER_BLOCKING 0x0 ;  /* 0x0000000000007b1d */ /* 0x000fe80000010000 */
[----:B------:R-:W-:-:S13]  /*01c0*/  ISETP.GE.U32.AND P0, PT, R5, R4, PT ;  /* 0x000000040500720c */ /* 0x000fda0003f06070 */
[----:B------:R-:W-:Y:S02]  /*01d0*/  @P0 IMAD.IADD R5, R5, 0x1, -R4 ;  /* 0x0000000105050824 */ /* 0x000fe400078e0a04 */
[----:B------:R-:W-:-:S03]  /*01e0*/  @P0 VIADD R3, R3, 0x1 ;  /* 0x0000000103030836 */ /* 0x000fc60000000000 */
[----:B------:R-:W-:Y:S01]  /*01f0*/  ISETP.GE.U32.AND P1, PT, R5, R4, PT ;  /* 0x000000040500720c */ /* 0x000fe20003f26070 */
[----:B------:R-:W-:-:S12]  /*0200*/  IMAD.MOV.U32 R5, RZ, RZ, RZ ;  /* 0x000000ffff057224 */ /* 0x000fd800078e00ff */
[----:B------:R-:W-:Y:S01]  /*0210*/  @P1 VIADD R3, R3, 0x1 ;  /* 0x0000000103031836 */ /* 0x000fe20000000000 */
[----:B------:R-:W-:-:S05]  /*0220*/  @!P3 LOP3.LUT R3, RZ, R4, RZ, 0x33, !PT ;  /* 0x00000004ff03b212 */ /* 0x000fca00078e33ff */
[----:B------:R-:W-:-:S04]  /*0230*/  IMAD R2, R3, R2, RZ ;  /* 0x0000000203027224 */ /* 0x000fc800078e02ff */
[----:B------:R-:W-:-:S05]  /*0240*/  IMAD.IADD R9, R3, 0x1, R2 ;  /* 0x0000000103097824 */ /* 0x000fca00078e0202 */
[----:B------:R-:W-:-:S13]  /*0250*/  ISETP.GE.U32.AND P0, PT, R2, R9, PT ;  /* 0x000000090200720c */ /* 0x000fda0003f06070 */
[----:B0-2---:R-:W-:Y:S05]  /*0260*/  @P0 BRA `(.L_x_20) ;  /* 0x0000000800b40947 */ /* 0x005fea0003800000 */
[----:B------:R-:W0:Y:S01]  /*0270*/  LDC.64 R4, c[0x0][0x380] ;  /* 0x0000e000ff047b82 */ /* 0x000e220000000a00 */
[----:B------:R-:W1:Y:S01]  /*0280*/  LDCU.64 UR4, c[0x0][0x380] ;  /* 0x00007000ff0477ac */ /* 0x000e620008000a00 */
[----:B------:R-:W-:Y:S01]  /*0290*/  IMAD.WIDE.U32 R2, R2, 0x4, RZ ;  /* 0x0000000402027825 */ /* 0x000fe200078e00ff */
[----:B------:R-:W-:Y:S03]  /*02a0*/  BSSY.RECONVERGENT B1, `(.L_x_21) ;  /* 0x000009c000017945 */ /* 0x000fe60003800200 */
[----:B------:R-:W-:Y:S01]  /*02b0*/  IMAD.MOV.U32 R0, RZ, RZ, RZ ;  /* 0x000000ffff007224 */ /* 0x000fe200078e00ff */
[----:B-1----:R-:W-:Y:S01]  /*02c0*/  IADD3 R10, P0, PT, R2, UR4, RZ ;  /* 0x00000004020a7c10 */ /* 0x002fe2000ff1e0ff */
[----:B------:R-:W-:-:S03]  /*02d0*/  ULOP3.LUT UR4, URZ, UR4, URZ, 0x33, !UPT ;  /* 0x00000004ff047292 */ /* 0x000fc6000f8e33ff */
[----:B------:R-:W-:Y:S01]  /*02e0*/  IADD3.X R11, PT, PT, R3, UR5, RZ, P0, !PT ;  /* 0x00000005030b7c10 */ /* 0x000fe200087fe4ff */
[----:B0-----:R-:W-:Y:S01]  /*02f0*/  IMAD.WIDE.U32 R4, R9, 0x4, R4 ;  /* 0x0000000409047825 */ /* 0x001fe200078e0004 */
[----:B------:R-:W-:Y:S01]  /*0300*/  IADD3 R7, P0, PT, R10, 0x4, RZ ;  /* 0x000000040a077810 */ /* 0x000fe20007f1e0ff */
[----:B------:R-:W-:-:S04]  /*0310*/  ULOP3.LUT UR5, URZ, UR5, URZ, 0x33, !UPT ;  /* 0x00000005ff057292 */ /* 0x000fc8000f8e33ff */
[----:B------:R-:W-:Y:S01]  /*0320*/  IMAD.X R9, RZ, RZ, R11, P0 ;  /* 0x000000ffff097224 */ /* 0x000fe200000e060b */
[----:B------:R-:W-:-:S04]  /*0330*/  ISETP.GT.U32.AND P0, PT, R7, R4, PT ;  /* 0x000000040700720c */ /* 0x000fc80003f04070 */
[----:B------:R-:W-:-:S04]  /*0340*/  ISETP.GT.U32.AND.EX P0, PT, R9, R5, PT, P0 ;  /* 0x000000050900720c */ /* 0x000fc80003f04100 */
[----:B------:R-:W-:Y:S02]  /*0350*/  SEL R7, R7, R4, P0 ;  /* 0x0000000407077207 */ /* 0x000fe40000000000 */
[----:B------:R-:W-:Y:S02]  /*0360*/  SEL R5, R9, R5, P0 ;  /* 0x0000000509057207 */ /* 0x000fe40000000000 */
[----:B------:R-:W-:Y:S01]  /*0370*/  IADD3 R8, P0, P1, -R2, UR4, R7 ;  /* 0x0000000402087c10 */ /* 0x000fe2000f91e107 */
[----:B------:R-:W-:Y:S02]  /*0380*/  IMAD.MOV.U32 R7, RZ, RZ, RZ ;  /* 0x000000ffff077224 */ /* 0x000fe400078e00ff */
[----:B------:R-:W-:Y:S01]  /*0390*/  IMAD.MOV.U32 R2, RZ, RZ, R10 ;  /* 0x000000ffff027224 */ /* 0x000fe200078e000a */
[----:B------:R-:W-:Y:S01]  /*03a0*/  IADD3.X R3, PT, PT, ~R3, UR5, R5, P0, P1 ;  /* 0x0000000503037c10 */ /* 0x000fe200087e2505 */
[----:B------:R-:W-:Y:S01]  /*03b0*/  IMAD.MOV.U32 R5, RZ, RZ, RZ ;  /* 0x000000ffff057224 */ /* 0x000fe200078e00ff */
[----:B------:R-:W-:-:S02]  /*03c0*/  ISETP.GE.U32.AND P0, PT, R8, 0xc, PT ;  /* 0x0000000c0800780c */ /* 0x000fc40003f06070 */
[----:B------:R-:W-:Y:S02]  /*03d0*/  SHF.R.U64 R8, R8, 0x2, R3 ;  /* 0x0000000208087819 */ /* 0x000fe40000001203 */
[----:B------:R-:W-:Y:S02]  /*03e0*/  ISETP.GE.U32.AND.EX P0, PT, R3, RZ, PT, P0 ;  /* 0x000000ff0300720c */ /* 0x000fe40003f06100 */
[----:B------:R-:W-:-:S04]  /*03f0*/  IADD3 R8, P1, PT, R8, 0x1, RZ ;  /* 0x0000000108087810 */ /* 0x000fc80007f3e0ff */
[----:B------:R-:W-:Y:S01]  /*0400*/  LEA.HI.X R6, R3, RZ, RZ, 0x1e, P1 ;  /* 0x000000ff03067211 */ /* 0x000fe200008ff4ff */
[----:B------:R-:W-:Y:S01]  /*0410*/  IMAD.MOV.U32 R3, RZ, RZ, R11 ;  /* 0x000000ffff037224 */ /* 0x000fe200078e000b */
[----:B------:R-:W-:-:S05]  /*0420*/  LOP3.LUT R4, R8, 0x3, RZ, 0xc0, !PT ;  /* 0x0000000308047812 */ /* 0x000fca00078ec0ff */
[----:B------:R-:W-:Y:S05]  /*0430*/  @!P0 BRA `(.L_x_22) ;  /* 0x0000000800088947 */ /* 0x000fea0003800000 */
[----:B------:R-:W-:Y:S01]  /*0440*/  LOP3.LUT R8, R8, 0xfffffffc, RZ, 0xc0, !PT ;  /* 0xfffffffc08087812 */ /* 0x000fe200078ec0ff */
[----:B------:R-:W-:Y:S01]  /*0450*/  BSSY.RELIABLE B0, `(.L_x_23) ;  /* 0x000006c000007945 */ /* 0x000fe20003800100 */
[----:B------:R-:W-:Y:S01]  /*0460*/  LOP3.LUT R6, R6, 0x7fffffff, RZ, 0xc0, !PT ;  /* 0x7fffffff06067812 */ /* 0x000fe200078ec0ff */
[----:B------:R-:W-:Y:S01]  /*0470*/  IMAD.MOV.U32 R5, RZ, RZ, RZ ;  /* 0x000000ffff057224 */ /* 0x000fe200078e00ff */
[----:B------:R-:W-:Y:S01]  /*0480*/  ISETP.GT.U32.AND P0, PT, R8, RZ, PT ;  /* 0x000000ff0800720c */ /* 0x000fe20003f04070 */
[----:B------:R-:W-:-:S03]  /*0490*/  IMAD.MOV.U32 R7, RZ, RZ, RZ ;  /* 0x000000ffff077224 */ /* 0x000fc600078e00ff */
[----:B------:R-:W-:-:S13]  /*04a0*/  ISETP.GT.AND.EX P0, PT, R6, RZ, PT, P0 ;  /* 0x000000ff0600720c */ /* 0x000fda0003f04300 */
[----:B------:R-:W-:Y:S05]  /*04b0*/  @!P0 BRA `(.L_x_24) ;  /* 0x0000000400948947 */ /* 0x000fea0003800000 */
[----:B------:R-:W-:Y:S01]  /*04c0*/  ISETP.GT.U32.AND P1, PT, R8, 0xc, PT ;  /* 0x0000000c0800780c */ /* 0x000fe20003f24070 */
[----:B------:R-:W-:Y:S01]  /*04d0*/  BSSY.RECONVERGENT B3, `(.L_x_25) ;  /* 0x000003c000037945 */ /* 0x000fe20003800200 */
[----:B------:R-:W-:Y:S02]  /*04e0*/  PLOP3.LUT P0, PT, PT, PT, PT, 0x80, 0x8 ;  /* 0x000000000008781c */ /* 0x000fe40003f0f070 */
[----:B------:R-:W-:-:S13]  /*04f0*/  ISETP.GT.AND.EX P1, PT, R6, RZ, PT, P1 ;  /* 0x000000ff0600720c */ /* 0x000fda0003f24310 */
[----:B------:R-:W-:Y:S05]  /*0500*/  @!P1 BRA `(.L_x_26) ;  /* 0x0000000000e09947 */ /* 0x000fea0003800000 */
[----:B------:R-:W-:-:S13]  /*0510*/  PLOP3.LUT P0, PT, PT, PT, PT, 0x8, 0x80 ;  /* 0x000000000080781c */ /* 0x000fda0003f0e170 */
.L_x_27:
[----:B------:R-:W2:Y:S04]  /*0520*/  LDG.E R23, desc[UR6][R2.64+0x4] ;  /* 0x0000040602177981 */ /* 0x000ea8000c1e1900 */
[----:B------:R-:W2:Y:S04]  /*0530*/  LDG.E R22, desc[UR6][R2.64] ;  /* 0x0000000602167981 */ /* 0x000ea8000c1e1900 */
[----:B------:R-:W3:Y:S04]  /*0540*/  LDG.E R24, desc[UR6][R2.64+0x8] ;  /* 0x0000080602187981 */ /* 0x000ee8000c1e1900 */
[----:B------:R-:W3:Y:S04]  /*0550*/  LDG.E R21, desc[UR6][R2.64+0xc] ;  /* 0x00000c0602157981 */ /* 0x000ee8000c1e1900 */
[----:B------:R-:W4:Y:S04]  /*0560*/  LDG.E R20, desc[UR6][R2.64+0x10] ;  /* 0x0000100602147981 */ /* 0x000f28000c1e1900 */
[----:B------:R-:W4:Y:S04]  /*0570*/  LDG.E R19, desc[UR6][R2.64+0x14] ;  /* 0x0000140602137981 */ /* 0x000f28000c1e1900 */
[----:B------:R-:W5:Y:S04]  /*0580*/  LDG.E R17, desc[UR6][R2.64+0x18] ;  /* 0x0000180602117981 */ /* 0x000f68000c1e1900 */
        /* <DEDUP_REMOVED lines=8> */
[----:B------:R0:W5:Y:S01]  /*0610*/  LDG.E R10, desc[UR6][R2.64+0x3c] ;  /* 0x00003c06020a7981 */ /* 0x000162000c1e1900 */
[----:B--2---:R-:W-:-:S02]  /*0620*/  IADD3 R5, P1, P3, R23, R5, R22 ;  /* 0x0000000517057210 */ /* 0x004fc40007b3e016 */
[----:B------:R-:W-:Y:S02]  /*0630*/  SHF.R.S32.HI R23, RZ, 0x1f, R23 ;  /* 0x0000001fff177819 */ /* 0x000fe40000011417 */
[----:B------:R-:W-:-:S04]  /*0640*/  SHF.R.S32.HI R22, RZ, 0x1f, R22 ;  /* 0x0000001fff167819 */ /* 0x000fc80000011416 */
[----:B------:R-:W-:Y:S02]  /*0650*/  IADD3.X R22, PT, PT, R23, R7, R22, P1, P3 ;  /* 0x0000000717167210 */ /* 0x000fe40000fe6416 */
[--C-:B---3--:R-:W-:Y:S02]  /*0660*/  IADD3 R5, P1, P3, R21, R5, R24.reuse ;  /* 0x0000000515057210 */ /* 0x108fe40007b3e018 */
[----:B------:R-:W-:Y:S02]  /*0670*/  SHF.R.S32.HI R24, RZ, 0x1f, R24 ;  /* 0x0000001fff187819 */ /* 0x000fe40000011418 */
[----:B------:R-:W-:-:S04]  /*0680*/  SHF.R.S32.HI R21, RZ, 0x1f, R21 ;  /* 0x0000001fff157819 */ /* 0x000fc80000011415 */
[----:B------:R-:W-:Y:S02]  /*0690*/  IADD3.X R21, PT, PT, R21, R22, R24, P1, P3 ;  /* 0x0000001615157210 */ /* 0x000fe40000fe6418 */
[--C-:B----4-:R-:W-:Y:S02]  /*06a0*/  IADD3 R5, P1, P3, R19, R5, R20.reuse ;  /* 0x0000000513057210 */ /* 0x110fe40007b3e014 */
[----:B------:R-:W-:Y:S02]  /*06b0*/  SHF.R.S32.HI R20, RZ, 0x1f, R20 ;  /* 0x0000001fff147819 */ /* 0x000fe40000011414 */
[----:B------:R-:W-:-:S04]  /*06c0*/  SHF.R.S32.HI R19, RZ, 0x1f, R19 ;  /* 0x0000001fff137819 */ /* 0x000fc80000011413 */
[----:B------:R-:W-:Y:S02]  /*06d0*/  IADD3.X R19, PT, PT, R19, R21, R20, P1, P3 ;  /* 0x0000001513137210 */ /* 0x000fe40000fe6414 */
[--C-:B-----5:R-:W-:Y:S02]  /*06e0*/  IADD3 R5, P1, P3, R18, R5, R17.reuse ;  /* 0x0000000512057210 */ /* 0x120fe40007b3e011 */
[----:B------:R-:W-:Y:S02]  /*06f0*/  SHF.R.S32.HI R17, RZ, 0x1f, R17 ;  /* 0x0000001fff117819 */ /* 0x000fe40000011411 */
[----:B------:R-:W-:-:S04]  /*0700*/  SHF.R.S32.HI R18, RZ, 0x1f, R18 ;  /* 0x0000001fff127819 */ /* 0x000fc80000011412 */
[----:B------:R-:W-:Y:S02]  /*0710*/  IADD3.X R17, PT, PT, R18, R19, R17, P1, P3 ;  /* 0x0000001312117210 */ /* 0x000fe40000fe6411 */
[--C-:B------:R-:W-:Y:S02]  /*0720*/  IADD3 R5, P1, P3, R16, R5, R15.reuse ;  /* 0x0000000510057210 */ /* 0x100fe40007b3e00f */
[----:B------:R-:W-:Y:S02]  /*0730*/  SHF.R.S32.HI R15, RZ, 0x1f, R15 ;  /* 0x0000001fff0f7819 */ /* 0x000fe4000001140f */
[----:B------:R-:W-:-:S04]  /*0740*/  SHF.R.S32.HI R16, RZ, 0x1f, R16 ;  /* 0x0000001fff107819 */ /* 0x000fc80000011410 */
[----:B------:R-:W-:Y:S02]  /*0750*/  IADD3.X R15, PT, PT, R16, R17, R15, P1, P3 ;  /* 0x00000011100f7210 */ /* 0x000fe40000fe640f */
[--C-:B------:R-:W-:Y:S02]  /*0760*/  IADD3 R5, P1, P3, R13, R5, R12.reuse ;  /* 0x000000050d057210 */ /* 0x100fe40007b3e00c */
[----:B------:R-:W-:Y:S02]  /*0770*/  SHF.R.S32.HI R12, RZ, 0x1f, R12 ;  /* 0x0000001fff0c7819 */ /* 0x000fe4000001140c */
[----:B------:R-:W-:Y:S02]  /*0780*/  SHF.R.S32.HI R13, RZ, 0x1f, R13 ;  /* 0x0000001fff0d7819 */ /* 0x000fe4000001140d */
[----:B------:R-:W-:Y:S02]  /*0790*/  SHF.R.S32.HI R7, RZ, 0x1f, R9 ;  /* 0x0000001fff077819 */ /* 0x000fe40000011409 */
[----:B------:R-:W-:-:S02]  /*07a0*/  IADD3.X R12, PT, PT, R13, R15, R12, P1, P3 ;  /* 0x0000000f0d0c7210 */ /* 0x000fc40000fe640c */
[----:B------:R-:W-:Y:S02]  /*07b0*/  IADD3 R8, P1, PT, R8, -0x10, RZ ;  /* 0xfffffff008087810 */ /* 0x000fe40007f3e0ff */
[--C-:B------:R-:W-:Y:S02]  /*07c0*/  IADD3 R5, P3, P4, R11, R5, R14.reuse ;  /* 0x000000050b057210 */ /* 0x100fe40007c7e00e */
[----:B------:R-:W-:Y:S02]  /*07d0*/  IADD3.X R6, PT, PT, R6, -0x1, RZ, P1, !PT ;  /* 0xffffffff06067810 */ /* 0x000fe40000ffe4ff */
[----:B------:R-:W-:Y:S02]  /*07e0*/  ISETP.GT.U32.AND P1, PT, R8, 0xc, PT ;  /* 0x0000000c0800780c */ /* 0x000fe40003f24070 */
[----:B------:R-:W-:Y:S02]  /*07f0*/  SHF.R.S32.HI R14, RZ, 0x1f, R14 ;  /* 0x0000001fff0e7819 */ /* 0x000fe4000001140e */
[----:B------:R-:W-:-:S02]  /*0800*/  ISETP.GT.AND.EX P1, PT, R6, RZ, PT, P1 ;  /* 0x000000ff0600720c */ /* 0x000fc40003f24310 */
[----:B------:R-:W-:-:S04]  /*0810*/  SHF.R.S32.HI R11, RZ, 0x1f, R11 ;  /* 0x0000001fff0b7819 */ /* 0x000fc8000001140b */
[----:B------:R-:W-:Y:S02]  /*0820*/  IADD3.X R11, PT, PT, R11, R12, R14, P3, P4 ;  /* 0x0000000c0b0b7210 */ /* 0x000fe40001fe840e */
[----:B0-----:R-:W-:Y:S02]  /*0830*/  IADD3 R2, P3, PT, R2, 0x40, RZ ;  /* 0x0000004002027810 */ /* 0x001fe40007f7e0ff */
[----:B------:R-:W-:Y:S02]  /*0840*/  IADD3 R5, P4, P5, R10, R5, R9 ;  /* 0x000000050a057210 */ /* 0x000fe40007d9e009 */
[----:B------:R-:W-:Y:S01]  /*0850*/  SHF.R.S32.HI R10, RZ, 0x1f, R10 ;  /* 0x0000001fff0a7819 */ /* 0x000fe2000001140a */
[----:B------:R-:W-:-:S03]  /*0860*/  IMAD.X R3, RZ, RZ, R3, P3 ;  /* 0x000000ffff037224 */ /* 0x000fc600018e0603 */
[----:B------:R-:W-:Y:S01]  /*0870*/  IADD3.X R7, PT, PT, R10, R11, R7, P4, P5 ;  /* 0x0000000b0a077210 */ /* 0x000fe200027ea407 */
[----:B------:R-:W-:Y:S06]  /*0880*/  @P1 BRA `(.L_x_27) ;  /* 0xfffffffc00241947 */ /* 0x000fec000383ffff */
.L_x_26:
[----:B------:R-:W-:Y:S05]  /*0890*/  BSYNC.RECONVERGENT B3 ;  /* 0x0000000000037941 */ /* 0x000fea0003800200 */
.L_x_25:
[----:B------:R-:W-:Y:S01]  /*08a0*/  ISETP.GT.U32.AND P1, PT, R8, 0x4, PT ;  /* 0x000000040800780c */ /* 0x000fe20003f24070 */
[----:B------:R-:W-:Y:S03]  /*08b0*/  BSSY.RECONVERGENT B3, `(.L_x_28) ;  /* 0x0000021000037945 */ /* 0x000fe60003800200 */
[----:B------:R-:W-:-:S13]  /*08c0*/  ISETP.GT.AND.EX P1, PT, R6, RZ, PT, P1 ;  /* 0x000000ff0600720c */ /* 0x000fda0003f24310 */
[----:B------:R-:W-:Y:S05]  /*08d0*/  @!P1 BRA `(.L_x_29) ;  /* 0x0000000000789947 */ /* 0x000fea0003800000 */
[----:B------:R-:W2:Y:S04]  /*08e0*/  LDG.E R10, desc[UR6][R2.64] ;  /* 0x00000006020a7981 */ /* 0x000ea8000c1e1900 */
[----:B------:R-:W2:Y:S04]  /*08f0*/  LDG.E R11, desc[UR6][R2.64+0x4] ;  /* 0x00000406020b7981 */ /* 0x000ea8000c1e1900 */
[----:B------:R-:W3:Y:S04]  /*0900*/  LDG.E R12, desc[UR6][R2.64+0x8] ;  /* 0x00000806020c7981 */ /* 0x000ee8000c1e1900 */
[----:B------:R-:W3:Y:S04]  /*0910*/  LDG.E R13, desc[UR6][R2.64+0xc] ;  /* 0x00000c06020d7981 */ /* 0x000ee8000c1e1900 */
[----:B------:R-:W4:Y:S04]  /*0920*/  LDG.E R14, desc[UR6][R2.64+0x10] ;  /* 0x00001006020e7981 */ /* 0x000f28000c1e1900 */
[----:B------:R-:W4:Y:S04]  /*0930*/  LDG.E R15, desc[UR6][R2.64+0x14] ;  /* 0x00001406020f7981 */ /* 0x000f28000c1e1900 */
[----:B------:R-:W5:Y:S04]  /*0940*/  LDG.E R16, desc[UR6][R2.64+0x18] ;  /* 0x0000180602107981 */ /* 0x000f68000c1e1900 */
[----:B------:R-:W5:Y:S01]  /*0950*/  LDG.E R9, desc[UR6][R2.64+0x1c] ;  /* 0x00001c0602097981 */ /* 0x000f62000c1e1900 */
[----:B------:R-:W-:-:S04]  /*0960*/  IADD3 R8, P5, PT, R8, -0x8, RZ ;  /* 0xfffffff808087810 */ /* 0x000fc80007fbe0ff */
[----:B------:R-:W-:Y:S02]  /*0970*/  IADD3.X R6, PT, PT, R6, -0x1, RZ, P5, !PT ;  /* 0xffffffff06067810 */ /* 0x000fe40002ffe4ff */
[--C-:B--2---:R-:W-:Y:S02]  /*0980*/  IADD3 R5, P0, P1, R11, R5, R10.reuse ;  /* 0x000000050b057210 */ /* 0x104fe4000791e00a */
        /* <DEDUP_REMOVED lines=9> */
[----:B------:R-:W-:Y:S02]  /*0a20*/  SHF.R.S32.HI R15, RZ, 0x1f, R15 ;  /* 0x0000001fff0f7819 */ /* 0x000fe4000001140f */
[----:B------:R-:W-:Y:S02]  /*0a30*/  IADD3 R10, P4, PT, R2, 0x20, RZ ;  /* 0x00000020020a7810 */ /* 0x000fe40007f9e0ff */
[----:B------:R-:W-:-:S02]  /*0a40*/  IADD3.X R14, PT, PT, R15, R12, R14, P0, P1 ;  /* 0x0000000c0f0e7210 */ /* 0x000fc400007e240e */
[--C-:B-----5:R-:W-:Y:S01]  /*0a50*/  IADD3 R5, P1, P3, R9, R5, R16.reuse ;  /* 0x0000000509057210 */ /* 0x120fe20007b3e010 */
[----:B------:R-:W-:Y:S01]  /*0a60*/  IMAD.X R3, RZ, RZ, R3, P4 ;  /* 0x000000ffff037224 */ /* 0x000fe200020e0603 */
[----:B------:R-:W-:Y:S02]  /*0a70*/  SHF.R.S32.HI R7, RZ, 0x1f, R16 ;  /* 0x0000001fff077819 */ /* 0x000fe40000011410 */
[----:B------:R-:W-:Y:S02]  /*0a80*/  SHF.R.S32.HI R2, RZ, 0x1f, R9 ;  /* 0x0000001fff027819 */ /* 0x000fe40000011409 */
[----:B------:R-:W-:Y:S02]  /*0a90*/  PLOP3.LUT P0, PT, PT, PT, PT, 0x8, 0x80 ;  /* 0x000000000080781c */ /* 0x000fe40003f0e170 */
[----:B------:R-:W-:Y:S01]  /*0aa0*/  IADD3.X R7, PT, PT, R2, R14, R7, P1, P3 ;  /* 0x0000000e02077210 */ /* 0x000fe20000fe6407 */
[----:B------:R-:W-:-:S10]  /*0ab0*/  IMAD.MOV.U32 R2, RZ, RZ, R10 ;  /* 0x000000ffff027224 */ /* 0x000fd400078e000a */
.L_x_29:
[----:B------:R-:W-:Y:S05]  /*0ac0*/  BSYNC.RECONVERGENT B3 ;  /* 0x0000000000037941 */ /* 0x000fea0003800200 */
.L_x_28:
[----:B------:R-:W-:-:S04]  /*0ad0*/  ISETP.NE.U32.AND P1, PT, R8, RZ, PT ;  /* 0x000000ff0800720c */ /* 0x000fc80003f25070 */
[----:B------:R-:W-:-:S13]  /*0ae0*/  ISETP.NE.OR.EX P0, PT, R6, RZ, P0, P1 ;  /* 0x000000ff0600720c */ /* 0x000fda0000705710 */
[----:B------:R-:W-:Y:S05]  /*0af0*/  @!P0 BREAK.RELIABLE B0 ;  /* 0x0000000000008942 */ /* 0x000fea0003800100 */
[----:B------:R-:W-:Y:S05]  /*0b00*/  @!P0 BRA `(.L_x_22) ;  /* 0x0000000000548947 */ /* 0x000fea0003800000 */
.L_x_24:
[----:B------:R-:W-:Y:S05]  /*0b10*/  BSYNC.RELIABLE B0 ;  /* 0x0000000000007941 */ /* 0x000fea0003800100 */
.L_x_23:
[----:B------:R-:W2:Y:S04]  /*0b20*/  LDG.E R10, desc[UR6][R2.64] ;  /* 0x00000006020a7981 */ /* 0x000ea8000c1e1900 */
[----:B------:R-:W2:Y:S04]  /*0b30*/  LDG.E R9, desc[UR6][R2.64+0x4] ;  /* 0x0000040602097981 */ /* 0x000ea8000c1e1900 */
[----:B------:R-:W3:Y:S04]  /*0b40*/  LDG.E R11, desc[UR6][R2.64+0x8] ;  /* 0x00000806020b7981 */ /* 0x000ee8000c1e1900 */
[----:B------:R-:W3:Y:S01]  /*0b50*/  LDG.E R12, desc[UR6][R2.64+0xc] ;  /* 0x00000c06020c7981 */ /* 0x000ee2000c1e1900 */
[----:B------:R-:W-:-:S04]  /*0b60*/  IADD3 R8, P0, PT, R8, -0x4, RZ ;  /* 0xfffffffc08087810 */ /* 0x000fc80007f1e0ff */
[----:B------:R-:W-:Y:S02]  /*0b70*/  IADD3.X R6, PT, PT, R6, -0x1, RZ, P0, !PT ;  /* 0xffffffff06067810 */ /* 0x000fe400007fe4ff */
[----:B------:R-:W-:-:S04]  /*0b80*/  ISETP.NE.U32.AND P0, PT, R8, RZ, PT ;  /* 0x000000ff0800720c */ /* 0x000fc80003f05070 */
[----:B------:R-:W-:Y:S02]  /*0b90*/  ISETP.NE.AND.EX P0, PT, R6, RZ, PT, P0 ;  /* 0x000000ff0600720c */ /* 0x000fe40003f05300 */
[--C-:B--2---:R-:W-:Y:S02]  /*0ba0*/  IADD3 R5, P1, P3, R9, R5, R10.reuse ;  /* 0x0000000509057210 */ /* 0x104fe40007b3e00a */
[----:B------:R-:W-:Y:S02]  /*0bb0*/  SHF.R.S32.HI R10, RZ, 0x1f, R10 ;  /* 0x0000001fff0a7819 */ /* 0x000fe4000001140a */
[----:B------:R-:W-:-:S04]  /*0bc0*/  SHF.R.S32.HI R9, RZ, 0x1f, R9 ;  /* 0x0000001fff097819 */ /* 0x000fc80000011409 */
[----:B------:R-:W-:Y:S02]  /*0bd0*/  IADD3.X R10, PT, PT, R9, R7, R10, P1, P3 ;  /* 0x00000007090a7210 */ /* 0x000fe40000fe640a */
[----:B------:R-:W-:Y:S02]  /*0be0*/  IADD3 R9, P4, PT, R2, 0x10, RZ ;  /* 0x0000001002097810 */ /* 0x000fe40007f9e0ff */
[--C-:B---3--:R-:W-:Y:S02]  /*0bf0*/  IADD3 R5, P1, P3, R12, R5, R11.reuse ;  /* 0x000000050c057210 */ /* 0x108fe40007b3e00b */
[----:B------:R-:W-:Y:S01]  /*0c00*/  SHF.R.S32.HI R7, RZ, 0x1f, R11 ;  /* 0x0000001fff077819 */ /* 0x000fe2000001140b */
[----:B------:R-:W-:Y:S01]  /*0c10*/  IMAD.X R3, RZ, RZ, R3, P4 ;  /* 0x000000ffff037224 */ /* 0x000fe200020e0603 */
[----:B------:R-:W-:Y:S01]  /*0c20*/  SHF.R.S32.HI R12, RZ, 0x1f, R12 ;  /* 0x0000001fff0c7819 */ /* 0x000fe2000001140c */
[----:B------:R-:W-:-:S03]  /*0c30*/  IMAD.MOV.U32 R2, RZ, RZ, R9 ;  /* 0x000000ffff027224 */ /* 0x000fc600078e0009 */
[----:B------:R-:W-:Y:S01]  /*0c40*/  IADD3.X R7, PT, PT, R12, R10, R7, P1, P3 ;  /* 0x0000000a0c077210 */ /* 0x000fe20000fe6407 */
[----:B------:R-:W-:Y:S06]  /*0c50*/  @P0 BRA `(.L_x_23) ;  /* 0xfffffffc00b00947 */ /* 0x000fec000383ffff */
.L_x_22:
[----:B------:R-:W-:Y:S05]  /*0c60*/  BSYNC.RECONVERGENT B1 ;  /* 0x0000000000017941 */ /* 0x000fea0003800200 */
.L_x_21:
[----:B------:R-:W-:-:S04]  /*0c70*/  ISETP.NE.U32.AND P0, PT, R4, RZ, PT ;  /* 0x000000ff0400720c */ /* 0x000fc80003f05070 */
[----:B------:R-:W-:-:S13]  /*0c80*/  ISETP.NE.AND.EX P0, PT, R0, RZ, PT, P0 ;  /* 0x000000ff0000720c */ /* 0x000fda0003f05300 */
[----:B------:R-:W-:Y:S05]  /*0c90*/  @!P0 BRA `(.L_x_20) ;  /* 0x0000000000288947 */ /* 0x000fea0003800000 */
.L_x_30:
[----:B------:R0:W2:Y:S01]  /*0ca0*/  LDG.E R6, desc[UR6][R2.64] ;  /* 0x0000000602067981 */ /* 0x0000a2000c1e1900 */
[----:B------:R-:W-:-:S04]  /*0cb0*/  IADD3 R4, P0, PT, R4, -0x1, RZ ;  /* 0xffffffff04047810 */ /* 0x000fc80007f1e0ff */
[----:B------:R-:W-:Y:S02]  /*0cc0*/  IADD3.X R0, PT, PT, R0, -0x1, RZ, P0, !PT ;  /* 0xffffffff00007810 */ /* 0x000fe400007fe4ff */
[----:B------:R-:W-:Y:S02]  /*0cd0*/  ISETP.NE.U32.AND P0, PT, R4, RZ, PT ;  /* 0x000000ff0400720c */ /* 0x000fe40003f05070 */
[----:B0-----:R-:W-:Y:S02]  /*0ce0*/  IADD3 R2, P3, PT, R2, 0x4, RZ ;  /* 0x0000000402027810 */ /* 0x001fe40007f7e0ff */
[----:B------:R-:W-:-:S03]  /*0cf0*/  ISETP.NE.AND.EX P0, PT, R0, RZ, PT, P0 ;  /* 0x000000ff0000720c */ /* 0x000fc60003f05300 */
[----:B------:R-:W-:Y:S01]  /*0d00*/  IMAD.X R3, RZ, RZ, R3, P3 ;  /* 0x000000ffff037224 */ /* 0x000fe200018e0603 */
[----:B--2---:R-:W-:-:S04]  /*0d10*/  IADD3 R5, P1, PT, R6, R5, RZ ;  /* 0x0000000506057210 */ /* 0x004fc80007f3e0ff */
[----:B------:R-:W-:-:S05]  /*0d20*/  LEA.HI.X.SX32 R7, R6, R7, 0x1, P1 ;  /* 0x0000000706077211 */ /* 0x000fca00008f0eff */
[----:B------:R-:W-:Y:S05]  /*0d30*/  @P0 BRA `(.L_x_30) ;  /* 0xfffffffc00d80947 */ /* 0x000fea000383ffff */
.L_x_20:
[----:B------:R-:W-:Y:S05]  /*0d40*/  BSYNC.RECONVERGENT B2 ;  /* 0x0000000000027941 */ /* 0x000fea0003800200 */
.L_x_19:
[----:B------:R-:W-:Y:S05]  /*0d50*/  WARPSYNC.ALL ;  /* 0x0000000000007948 */ /* 0x000fea0003800000 */
[----:B------:R-:W0:Y:S01]  /*0d60*/  S2UR UR5, SR_CgaCtaId ;  /* 0x00000000000579c3 */ /* 0x000e220000008800 */
[----:B------:R-:W-:Y:S01]  /*0d70*/  BSSY.RECONVERGENT B0, `(.L_x_31) ;  /* 0x0000009000007945 */ /* 0x000fe20003800200 */
[----:B------:R-:W-:Y:S02]  /*0d80*/  UMOV UR4, 0x400 ;  /* 0x0000040000047882 */ /* 0x000fe40000000000 */
[----:B0-----:R-:W-:-:S12]  /*0d90*/  ULEA UR4, UR5, UR4, 0x18 ;  /* 0x0000000405047291 */ /* 0x001fd8000f8ec0ff */
.L_x_32:
[----:B------:R-:W0:Y:S01]  /*0da0*/  LDS.64 R8, [UR4] ;  /* 0x00000004ff087984 */ /* 0x000e220008000a00 */
[----:B------:R-:W-:Y:S01]  /*0db0*/  IMAD.U32 R3, RZ, RZ, UR4 ;  /* 0x00000004ff037e24 */ /* 0x000fe2000f8e00ff */
[----:B0-----:R-:W-:-:S05]  /*0dc0*/  IADD3 R10, P0, PT, R8, R5, RZ ;  /* 0x00000005080a7210 */ /* 0x001fca0007f1e0ff */
[----:B------:R-:W-:-:S07]  /*0dd0*/  IMAD.X R11, R9, 0x1, R7, P0 ;  /* 0x00000001090b7824 */ /* 0x000fce00000e0607 */
[----:B------:R-:W0:Y:S02]  /*0de0*/  ATOMS.CAST.SPIN.64 P0, [R3], R8, R10 ;  /* 0x000000080300758d */ /* 0x000e24000180040a */
[----:B0-----:R-:W-:Y:S05]  /*0df0*/  @!P0 BRA `(.L_x_32) ;  /* 0xfffffffc00e88947 */ /* 0x001fea000383ffff */
[----:B------:R-:W-:Y:S05]  /*0e00*/  BSYNC.RECONVERGENT B0 ;  /* 0x0000000000007941 */ /* 0x000fea0003800200 */
.L_x_31:
[----:B------:R-:W-:Y:S06]  /*0e10*/  BAR.SYNC.DEFER_BLOCKING 0x0 ;  /* 0x0000000000007b1d */ /* 0x000fec0000010000 */
[----:B------:R-:W-:Y:S05]  /*0e20*/  @P2 EXIT ;  /* 0x000000000000294d */ /* 0x000fea0003800000 */
[----:B------:R-:W0:Y:S01]  /*0e30*/  LDS.64 R2, [UR4] ;  /* 0x00000004ff027984 */ /* 0x000e220008000a00 */
[----:B------:R-:W0:Y:S03]  /*0e40*/  LDC.64 R4, c[0x4][0x8] ;  /* 0x01000200ff047b82 */ /* 0x000e260000000a00 */
[----:B0-----:R-:W-:Y:S01]  /*0e50*/  REDG.E.ADD.64.STRONG.GPU desc[UR6][R4.64], R2 ;  /* 0x000000020400798e */ /* 0x001fe2000c12e506 */
[----:B------:R-:W-:Y:S05]  /*0e60*/  EXIT ;  /* 0x000000000000794d */ /* 0x000fea0003800000 */
.L_x_33:
        /* <DEDUP_REMOVED lines=9> */
.L_x_71:


//--------------------- .text._Z22sum_noncoalesced_localPKi --------------------------
	.section	.text._Z22sum_noncoalesced_localPKi,"ax",@progbits
	.align	128
        .global         _Z22sum_noncoalesced_localPKi
        .type           _Z22sum_noncoalesced_localPKi,@function
        .size           _Z22sum_noncoalesced_localPKi,(.L_x_72 - _Z22sum_noncoalesced_localPKi)
        .other          _Z22sum_noncoalesced_localPKi,@"STO_CUDA_ENTRY STV_DEFAULT"
_Z22sum_noncoalesced_localPKi:
.text._Z22sum_noncoalesced_localPKi:
[----:B------:R-:W-:Y:S08]  /*0000*/  LDC R1, c[0x0][0x37c] ;  /* 0x0000df00ff017b82 */ /* 0x000ff00000000800 */
[----:B------:R-:W0:Y:S01]  /*0010*/  LDC R6, c[0x0][0x360] ;  /* 0x0000d800ff067b82 */ /* 0x000e220000000800 */
[----:B------:R-:W0:Y:S01]  /*0020*/  LDCU UR4, c[0x0][0x370] ;  /* 0x00006e00ff0477ac */ /* 0x000e220008000800 */
[----:B------:R-:W1:Y:S01]  /*0030*/  S2R R7, SR_TID.X ;  /* 0x0000000000077919 */ /* 0x000e620000002100 */
[----:B------:R-:W-:Y:S01]  /*0040*/  BSSY.RECONVERGENT B2, `(.L_x_34) ;  /* 0x00000c7000027945 */ /* 0x000fe20003800200 */
[----:B------:R-:W2:Y:S01]  /*0050*/  LDCU.64 UR6, c[0x0][0x358] ;  /* 0x00006b00ff0677ac */ /* 0x000ea20008000a00 */
[----:B0-----:R-:W-:-:S03]  /*0060*/  IMAD R0, R6, UR4, RZ ;  /* 0x0000000406007c24 */ /* 0x001fc6000f8e02ff */
[----:B------:R-:W1:Y:S01]  /*0070*/  S2UR UR4, SR_CTAID.X ;  /* 0x00000000000479c3 */ /* 0x000e620000002500 */
[----:B------:R-:W0:Y:S01]  /*0080*/  I2F.U32.RP R4, R0 ;  /* 0x0000000000047306 */ /* 0x000e220000209000 */
[----:B------:R-:W-:Y:S01]  /*0090*/  IMAD.MOV R5, RZ, RZ, -R0 ;  /* 0x000000ffff057224 */ /* 0x000fe200078e0a00 */
[----:B------:R-:W-:-:S06]  /*00a0*/  ISETP.NE.U32.AND P2, PT, R0, RZ, PT ;  /* 0x000000ff0000720c */ /* 0x000fcc0003f45070 */
[----:B0-----:R-:W0:Y:S02]  /*00b0*/  MUFU.RCP R4, R4 ;  /* 0x0000000400047308 */ /* 0x001e240000001000 */
[----:B0-----:R-:W-:-:S06]  /*00c0*/  VIADD R2, R4, 0xffffffe ;  /* 0x0ffffffe04027836 */ /* 0x001fcc0000000000 */
[----:B------:R0:W3:Y:S02]  /*00d0*/  F2I.FTZ.U32.TRUNC.NTZ R3, R2 ;  /* 0x0000000200037305 */ /* 0x0000e4000021f000 */
[----:B0-----:R-:W-:Y:S02]  /*00e0*/  IMAD.MOV.U32 R2, RZ, RZ, RZ ;  /* 0x000000ffff027224 */ /* 0x001fe400078e00ff */
[----:B---3--:R-:W-:-:S04]  /*00f0*/  IMAD R5, R5, R3, RZ ;  /* 0x0000000305057224 */ /* 0x008fc800078e02ff */
[----:B------:R-:W-:-:S06]  /*0100*/  IMAD.HI.U32 R3, R3, R5, R2 ;  /* 0x0000000503037227 */ /* 0x000fcc00078e0002 */
[----:B------:R-:W-:-:S04]  /*0110*/  IMAD.HI.U32 R3, R3, 0x20000000, RZ ;  /* 0x2000000003037827 */ /* 0x000fc800078e00ff */
[----:B------:R-:W-:-:S04]  /*0120*/  IMAD.MOV R5, RZ, RZ, -R3 ;  /* 0x000000ffff057224 */ /* 0x000fc800078e0a03 */
[----:B------:R-:W-:-:S05]  /*0130*/  IMAD R5, R0, R5, 0x20000000 ;  /* 0x2000000000057424 */ /* 0x000fca00078e0205 */
[----:B------:R-:W-:-:S13]  /*0140*/  ISETP.GE.U32.AND P0, PT, R5, R0, PT ;  /* 0x000000000500720c */ /* 0x000fda0003f06070 */
[----:B------:R-:W-:Y:S02]  /*0150*/  @P0 IMAD.IADD R5, R5, 0x1, -R0 ;  /* 0x0000000105050824 */ /* 0x000fe400078e0a00 */
[----:B------:R-:W-:-:S03]  /*0160*/  @P0 VIADD R3, R3, 0x1 ;  /* 0x0000000103030836 */ /* 0x000fc60000000000 */
[----:B------:R-:W-:Y:S02]  /*0170*/  ISETP.GE.U32.AND P1, PT, R5, R0, PT ;  /* 0x000000000500720c */ /* 0x000fe40003f26070 */
[----:B------:R-:W-:-:S11]  /*0180*/  CS2R R4, SRZ ;  /* 0x0000000000047805 */ /* 0x000fd6000001ff00 */
[----:B------:R-:W-:Y:S01]  /*0190*/  @P1 VIADD R3, R3, 0x1 ;  /* 0x0000000103031836 */ /* 0x000fe20000000000 */
[----:B------:R-:W-:Y:S01]  /*01a0*/  @!P2 LOP3.LUT R3, RZ, R0, RZ, 0x33, !PT ;  /* 0x00000000ff03a212 */ /* 0x000fe200078e33ff */
[----:B-1----:R-:W-:-:S04]  /*01b0*/  IMAD R0, R6, UR4, R7 ;  /* 0x0000000406007c24 */ /* 0x002fc8000f8e0207 */
[----:B------:R-:W-:-:S04]  /*01c0*/  IMAD R0, R0, R3, RZ ;  /* 0x0000000300007224 */ /* 0x000fc800078e02ff */
[----:B------:R-:W-:-:S05]  /*01d0*/  IMAD.IADD R7, R3, 0x1, R0 ;  /* 0x0000000103077824 */ /* 0x000fca00078e0200 */
[----:B------:R-:W-:-:S13]  /*01e0*/  ISETP.GE.U32.AND P0, PT, R0, R7, PT ;  /* 0x000000070000720c */ /* 0x000fda0003f06070 */
[----:B--2---:R-:W-:Y:S05]  /*01f0*/  @P0 BRA `(.L_x_35) ;  /* 0x0000000800ac0947 */ /* 0x004fea0003800000 */
        /* <DEDUP_REMOVED lines=17> */
[----:B------:R-:W-:-:S03]  /*0310*/  IMAD.MOV.U32 R2, RZ, RZ, R10 ;  /* 0x000000ffff027224 */ /* 0x000fc600078e000a */
[----:B------:R-:W-:Y:S02]  /*0320*/  IADD3.X R3, PT, PT, ~R3, UR5, R5, P0, P1 ;  /* 0x0000000503037c10 */ /* 0x000fe400087e2505 */
[----:B------:R-:W-:Y:S02]  /*0330*/  CS2R R4, SRZ ;  /* 0x0000000000047805 */ /* 0x000fe4000001ff00 */
[C---:B------:R-:W-:Y:S02]  /*0340*/  ISETP.GE.U32.AND P0, PT, R8.reuse, 0xc, PT ;  /* 0x0000000c0800780c */ /* 0x040fe40003f06070 */
        /* <DEDUP_REMOVED lines=9> */
[----:B------:R-:W-:Y:S02]  /*03e0*/  LOP3.LUT R7, R7, 0x7fffffff, RZ, 0xc0, !PT ;  /* 0x7fffffff07077812 */ /* 0x000fe400078ec0ff */
[----:B------:R-:W-:Y:S02]  /*03f0*/  CS2R R4, SRZ ;  /* 0x0000000000047805 */ /* 0x000fe4000001ff00 */
[----:B------:R-:W-:-:S04]  /*0400*/  ISETP.GT.U32.AND P0, PT, R8, RZ, PT ;  /* 0x000000ff0800720c */ /* 0x000fc80003f04070 */
        /* <DEDUP_REMOVED lines=8> */
.L_x_42:
        /* <DEDUP_REMOVED lines=55> */
.L_x_41:
[----:B------:R-:W-:Y:S05]  /*0800*/  BSYNC.RECONVERGENT B3 ;  /* 0x0000000000037941 */ /* 0x000fea0003800200 */
.L_x_40:
        /* <DEDUP_REMOVED lines=34> */
.L_x_44:
[----:B------:R-:W-:Y:S05]  /*0a30*/  BSYNC.RECONVERGENT B3 ;  /* 0x0000000000037941 */ /* 0x000fea0003800200 */
.L_x_43:
[----:B------:R-:W-:-:S04]  /*0a40*/  ISETP.NE.U32.AND P1, PT, R8, RZ, PT ;  /* 0x000000ff0800720c */ /* 0x000fc80003f25070 */
[----:B------:R-:W-:-:S13]  /*0a50*/  ISETP.NE.OR.EX P0, PT, R7, RZ, P0, P1 ;  /* 0x000000ff0700720c */ /* 0x000fda0000705710 */
[----:B------:R-:W-:Y:S05]  /*0a60*/  @!P0 BREAK.RELIABLE B0 ;  /* 0x0000000000008942 */ /* 0x000fea0003800100 */
[----:B------:R-:W-:Y:S05]  /*0a70*/  @!P0 BRA `(.L_x_37) ;  /* 0x0000000000548947 */ /* 0x000fea0003800000 */
.L_x_39:
[----:B------:R-:W-:Y:S05]  /*0a80*/  BSYNC.RELIABLE B0 ;  /* 0x0000000000007941 */ /* 0x000fea0003800100 */
.L_x_38:
        /* <DEDUP_REMOVED lines=10> */
[----:B------:R-:W-:Y:S02]  /*0b30*/  SHF.R.S32.HI R10, RZ, 0x1f, R10 ;  /* 0x0000001fff0a7819 */ /* 0x000fe4000001140a */
[----:B------:R-:W-:Y:S02]  /*0b40*/  IADD3 R9, P3, PT, R2, 0x10, RZ ;  /* 0x0000001002097810 */ /* 0x000fe40007f7e0ff */
[----:B------:R-:W-:-:S02]  /*0b50*/  IADD3.X R10, PT, PT, R10, R5, R4, P1, P2 ;  /* 0x000000050a0a7210 */ /* 0x000fc40000fe4404 */
[----:B---3--:R-:W-:Y:S01]  /*0b60*/  IADD3 R4, P1, P2, R12, R13, R11 ;  /* 0x0000000d0c047210 */ /* 0x008fe20007a3e00b */
[----:B------:R-:W-:Y:S01]  /*0b70*/  IMAD.X R3, RZ, RZ, R3, P3 ;  /* 0x000000ffff037224 */ /* 0x000fe200018e0603 */
[----:B------:R-:W-:Y:S01]  /*0b80*/  SHF.R.S32.HI R5, RZ, 0x1f, R11 ;  /* 0x0000001fff057819 */ /* 0x000fe2000001140b */
[----:B------:R-:W-:Y:S01]  /*0b90*/  IMAD.MOV.U32 R2, RZ, RZ, R9 ;  /* 0x000000ffff027224 */ /* 0x000fe200078e0009 */
[----:B------:R-:W-:-:S04]  /*0ba0*/  SHF.R.S32.HI R12, RZ, 0x1f, R12 ;  /* 0x0000001fff0c7819 */ /* 0x000fc8000001140c */
[----:B------:R-:W-:Y:S01]  /*0bb0*/  IADD3.X R5, PT, PT, R12, R10, R5, P1, P2 ;  /* 0x0000000a0c057210 */ /* 0x000fe20000fe4405 */
[----:B------:R-:W-:Y:S06]  /*0bc0*/  @P0 BRA `(.L_x_38) ;  /* 0xfffffffc00b00947 */ /* 0x000fec000383ffff */
.L_x_37:
[----:B------:R-:W-:Y:S05]  /*0bd0*/  BSYNC.RECONVERGENT B1 ;  /* 0x0000000000017941 */ /* 0x000fea0003800200 */
.L_x_36:
[----:B------:R-:W-:-:S04]  /*0be0*/  ISETP.NE.U32.AND P0, PT, R6, RZ, PT ;  /* 0x000000ff0600720c */ /* 0x000fc80003f05070 */
[----:B------:R-:W-:-:S13]  /*0bf0*/  ISETP.NE.AND.EX P0, PT, R0, RZ, PT, P0 ;  /* 0x000000ff0000720c */ /* 0x000fda0003f05300 */
[----:B------:R-:W-:Y:S05]  /*0c00*/  @!P0 BRA `(.L_x_35) ;  /* 0x0000000000288947 */ /* 0x000fea0003800000 */
.L_x_45:
        /* <DEDUP_REMOVED lines=10> */
.L_x_35:
[----:B------:R-:W-:Y:S05]  /*0cb0*/  BSYNC.RECONVERGENT B2 ;  /* 0x0000000000027941 */ /* 0x000fea0003800200 */
.L_x_34:
[----:B------:R-:W-:Y:S05]  /*0cc0*/  WARPSYNC.ALL ;  /* 0x0000000000007948 */ /* 0x000fea0003800000 */
[----:B------:R-:W0:Y:S02]  /*0cd0*/  LDC.64 R2, c[0x4][0x8] ;  /* 0x01000200ff027b82 */ /* 0x000e240000000a00 */
[----:B0-----:R-:W-:Y:S01]  /*0ce0*/  REDG.E.ADD.64.STRONG.GPU desc[UR6][R2.64], R4 ;  /* 0x000000040200798e */ /* 0x001fe2000c12e506 */
[----:B------:R-:W-:Y:S05]  /*0cf0*/  EXIT ;  /* 0x000000000000794d */ /* 0x000fea0003800000 */
.L_x_46:
        /* <DEDUP_REMOVED lines=16> */
.L_x_72:


//--------------------- .text._Z23sum_noncoalesced_sharedPKi --------------------------
	.section	.text._Z23sum_noncoalesced_sharedPKi,"ax",@progbits
	.align	128
        .global         _Z23sum_noncoalesced_sharedPKi
        .type           _Z23sum_noncoalesced_sharedPKi,@function
        .size           _Z23sum_noncoalesced_sharedPKi,(.L_x_73 - _Z23sum_noncoalesced_sharedPKi)
        .other          _Z23sum_noncoalesced_sharedPKi,@"STO_CUDA_ENTRY STV_DEFAULT"
_Z23sum_noncoalesced_sharedPKi:
.text._Z23sum_noncoalesced_sharedPKi:
[----:B------:R-:W-:Y:S08]  /*0000*/  LDC R1, c[0x0][0x37c] ;  /* 0x0000df00ff017b82 */ /* 0x000ff00000000800 */
[----:B------:R-:W0:Y:S01]  /*0010*/  LDC R7, c[0x0][0x360] ;  /* 0x0000d800ff077b82 */ /* 0x000e220000000800 */
[----:B------:R-:W0:Y:S01]  /*0020*/  LDCU UR4, c[0x0][0x370] ;  /* 0x00006e00ff0477ac */ /* 0x000e220008000800 */
[----:B------:R-:W1:Y:S01]  /*0030*/  S2R R0, SR_TID.X ;  /* 0x0000000000007919 */ /* 0x000e620000002100 */
[----:B------:R-:W-:Y:S01]  /*0040*/  BSSY.RECONVERGENT B0, `(.L_x_47) ;  /* 0x0000083000007945 */ /* 0x000fe20003800200 */
[----:B------:R-:W2:Y:S01]  /*0050*/  LDCU.64 UR6, c[0x0][0x358] ;  /* 0x00006b00ff0677ac */ /* 0x000ea20008000a00 */
[----:B0-----:R-:W-:-:S03]  /*0060*/  IMAD R4, R7, UR4, RZ ;  /* 0x0000000407047c24 */ /* 0x001fc6000f8e02ff */
[----:B------:R-:W0:Y:S01]  /*0070*/  S2UR UR4, SR_CTAID.X ;  /* 0x00000000000479c3 */ /* 0x000e220000002500 */
[----:B------:R-:W3:Y:S01]  /*0080*/  I2F.U32.RP R5, R4 ;  /* 0x0000000400057306 */ /* 0x000ee20000209000 */
[----:B------:R-:W-:Y:S01]  /*0090*/  IMAD.MOV R9, RZ, RZ, -R4 ;  /* 0x000000ffff097224 */ /* 0x000fe200078e0a04 */
[----:B------:R-:W-:Y:S02]  /*00a0*/  ISETP.NE.U32.AND P2, PT, R4, RZ, PT ;  /* 0x000000ff0400720c */ /* 0x000fe40003f45070 */
[----:B-1----:R-:W-:-:S04]  /*00b0*/  ISETP.NE.AND P3, PT, R0, RZ, PT ;  /* 0x000000ff0000720c */ /* 0x002fc80003f65270 */
[----:B---3--:R-:W1:Y:S02]  /*00c0*/  MUFU.RCP R5, R5 ;  /* 0x0000000500057308 */ /* 0x008e640000001000 */
[----:B-1----:R-:W-:-:S07]  /*00d0*/  VIADD R2, R5, 0xffffffe ;  /* 0x0ffffffe05027836 */ /* 0x002fce0000000000 */
[----:B------:R-:W1:Y:S01]  /*00e0*/  @!P3 S2R R5, SR_CgaCtaId ;  /* 0x000000000005b919 */ /* 0x000e620000008800 */
[----:B------:R3:W4:Y:S02]  /*00f0*/  F2I.FTZ.U32.TRUNC.NTZ R3, R2 ;  /* 0x0000000200037305 */ /* 0x000724000021f000 */
[----:B---3--:R-:W-:Y:S02]  /*0100*/  IMAD.MOV.U32 R2, RZ, RZ, RZ ;  /* 0x000000ffff027224 */ /* 0x008fe400078e00ff */
[----:B----4-:R-:W-:-:S04]  /*0110*/  IMAD R9, R9, R3, RZ ;  /* 0x0000000309097224 */ /* 0x010fc800078e02ff */
[----:B------:R-:W-:Y:S01]  /*0120*/  IMAD.HI.U32 R3, R3, R9, R2 ;  /* 0x0000000903037227 */ /* 0x000fe200078e0002 */
[----:B------:R-:W-:-:S05]  /*0130*/  @!P3 MOV R2, 0x400 ;  /* 0x000004000002b802 */ /* 0x000fca0000000f00 */
[----:B------:R-:W-:-:S04]  /*0140*/  IMAD.HI.U32 R8, R3, 0x20000000, RZ ;  /* 0x2000000003087827 */ /* 0x000fc800078e00ff */
[----:B------:R-:W-:Y:S01]  /*0150*/  IMAD.MOV R3, RZ, RZ, -R8 ;  /* 0x000000ffff037224 */ /* 0x000fe200078e0a08 */
[----:B-1----:R-:W-:-:S03]  /*0160*/  @!P3 LEA R2, R5, R2, 0x18 ;  /* 0x000000020502b211 */ /* 0x002fc600078ec0ff */
[----:B------:R-:W-:Y:S02]  /*0170*/  IMAD R3, R4, R3, 0x20000000 ;  /* 0x2000000004037424 */ /* 0x000fe400078e0203 */
[----:B------:R1:W-:Y:S01]  /*0180*/  @!P3 STS.64 [R2], RZ ;  /* 0x000000ff0200b388 */ /* 0x0003e20000000a00 */
[----:B------:R-:W-:Y:S02]  /*0190*/  BAR.SYNC.DEFER_BLOCKING 0x0 ;  /* 0x0000000000007b1d */ /* 0x000fe40000010000 */
[----:B------:R-:W-:-:S13]  /*01a0*/  ISETP.GE.U32.AND P0, PT, R3, R4, PT ;  /* 0x000000040300720c */ /* 0x000fda0003f06070 */
[----:B------:R-:W-:Y:S02]  /*01b0*/  @P0 IMAD.IADD R3, R3, 0x1, -R4 ;  /* 0x0000000103030824 */ /* 0x000fe400078e0a04 */
[----:B------:R-:W-:-:S03]  /*01c0*/  @P0 VIADD R8, R8, 0x1 ;  /* 0x0000000108080836 */ /* 0x000fc60000000000 */
[----:B------:R-:W-:Y:S01]  /*01d0*/  ISETP.GE.U32.AND P1, PT, R3, R4, PT ;  /* 0x000000040300720c */ /* 0x000fe20003f26070 */
[----:B0-----:R-:W-:-:S12]  /*01e0*/  IMAD R3, R7, UR4, R0 ;  /* 0x0000000407037c24 */ /* 0x001fd8000f8e0200 */
[----:B------:R-:W-:Y:S01]  /*01f0*/  @P1 VIADD R8, R8, 0x1 ;  /* 0x0000000108081836 */ /* 0x000fe20000000000 */
[----:B------:R-:W-:-:S05]  /*0200*/  @!P2 LOP3.LUT R8, RZ, R4, RZ, 0x33, !PT ;  /* 0x00000004ff08a212 */ /* 0x000fca00078e33ff */
[----:B------:R-:W-:-:S04]  /*0210*/  IMAD R3, R3, R8, RZ ;  /* 0x0000000803037224 */ /* 0x000fc800078e02ff */
[----:B------:R-:W-:-:S05]  /*0220*/  IMAD.IADD R8, R8, 0x1, R3 ;  /* 0x0000000108087824 */ /* 0x000fca00078e0203 */
[----:B------:R-:W-:-:S13]  /*0230*/  ISETP.GE.U32.AND P0, PT, R3, R8, PT ;  /* 0x000000080300720c */ /* 0x000fda0003f06070 */
[----:B-12---:R-:W-:Y:S05]  /*0240*/  @P0 BRA `(.L_x_48) ;  /* 0x0000000400880947 */ /* 0x006fea0003800000 */
[----:B------:R-:W0:Y:S01]  /*0250*/  LDC.64 R6, c[0x0][0x380] ;  /* 0x0000e000ff067b82 */ /* 0x000e220000000a00 */
[----:B------:R-:W1:Y:S01]  /*0260*/  LDCU.64 UR4, c[0x0][0x380] ;  /* 0x00007000ff0477ac */ /* 0x000e620008000a00 */
[----:B------:R-:W-:Y:S01]  /*0270*/  IMAD.WIDE.U32 R4, R3, 0x4, RZ ;  /* 0x0000000403047825 */ /* 0x000fe200078e00ff */
[----:B------:R-:W-:Y:S02]  /*0280*/  BSSY.RECONVERGENT B1, `(.L_x_49) ;  /* 0x0000029000017945 */ /* 0x000fe40003800200 */
[----:B-1----:R-:W-:Y:S01]  /*0290*/  IADD3 R2, P0, PT, R4, UR4, RZ ;  /* 0x0000000404027c10 */ /* 0x002fe2000ff1e0ff */
[----:B------:R-:W-:-:S03]  /*02a0*/  ULOP3.LUT UR4, URZ, UR4, URZ, 0x33, !UPT ;  /* 0x00000004ff047292 */ /* 0x000fc6000f8e33ff */
[----:B------:R-:W-:Y:S01]  /*02b0*/  IADD3.X R3, PT, PT, R5, UR5, RZ, P0, !PT ;  /* 0x0000000505037c10 */ /* 0x000fe200087fe4ff */
[----:B0-----:R-:W-:Y:S01]  /*02c0*/  IMAD.WIDE.U32 R6, R8, 0x4, R6 ;  /* 0x0000000408067825 */ /* 0x001fe200078e0006 */
[----:B------:R-:W-:-:S05]  /*02d0*/  IADD3 R9, P0, PT, R2, 0x4, RZ ;  /* 0x0000000402097810 */ /* 0x000fca0007f1e0ff */
[----:B------:R-:W-:Y:S01]  /*02e0*/  IMAD.X R11, RZ, RZ, R3, P0 ;  /* 0x000000ffff0b7224 */ /* 0x000fe200000e0603 */
[----:B------:R-:W-:-:S04]  /*02f0*/  ISETP.GT.U32.AND P0, PT, R9, R6, PT ;  /* 0x000000060900720c */ /* 0x000fc80003f04070 */
[----:B------:R-:W-:-:S04]  /*0300*/  ISETP.GT.U32.AND.EX P0, PT, R11, R7, PT, P0 ;  /* 0x000000070b00720c */ /* 0x000fc80003f04100 */
[----:B------:R-:W-:Y:S02]  /*0310*/  SEL R9, R9, R6, P0 ;  /* 0x0000000609097207 */ /* 0x000fe40000000000 */
[----:B------:R-:W-:Y:S02]  /*0320*/  SEL R7, R11, R7, P0 ;  /* 0x000000070b077207 */ /* 0x000fe40000000000 */
[----:B------:R-:W-:Y:S01]  /*0330*/  IADD3 R9, P2, P3, -R4, UR4, R9 ;  /* 0x0000000404097c10 */ /* 0x000fe2000fb5e109 */
[----:B------:R-:W-:-:S03]  /*0340*/  ULOP3.LUT UR4, URZ, UR5, URZ, 0x33, !UPT ;  /* 0x00000005ff047292 */ /* 0x000fc6000f8e33ff */
[----:B------:R-:W-:-:S03]  /*0350*/  LOP3.LUT R4, R9, 0xc, RZ, 0xc0, !PT ;  /* 0x0000000c09047812 */ /* 0x000fc600078ec0ff */
[----:B------:R-:W-:Y:S02]  /*0360*/  IADD3.X R12, PT, PT, ~R5, UR4, R7, P2, P3 ;  /* 0x00000004050c7c10 */ /* 0x000fe400097e6507 */
[----:B------:R-:W-:-:S04]  /*0370*/  ISETP.NE.U32.AND P1, PT, R4, 0xc, PT ;  /* 0x0000000c0400780c */ /* 0x000fc80003f25070 */
[----:B------:R-:W-:-:S13]  /*0380*/  ISETP.NE.AND.EX P1, PT, RZ, RZ, PT, P1 ;  /* 0x000000ffff00720c */ /* 0x000fda0003f25310 */
[----:B------:R-:W-:Y:S05]  /*0390*/  @!P1 BRA `(.L_x_50) ;  /* 0x00000000005c9947 */ /* 0x000fea0003800000 */
[----:B------:R-:W0:Y:S01]  /*03a0*/  S2R R5, SR_CgaCtaId ;  /* 0x0000000000057919 */ /* 0x000e220000008800 */
[----:B------:R-:W-:Y:S01]  /*03b0*/  SHF.R.U64 R10, R9, 0x2, R12 ;  /* 0x00000002090a7819 */ /* 0x000fe2000000120c */
[----:B------:R-:W-:Y:S01]  /*03c0*/  IMAD.MOV.U32 R14, RZ, RZ, RZ ;  /* 0x000000ffff0e7224 */ /* 0x000fe200078e00ff */
[----:B------:R-:W-:-:S03]  /*03d0*/  MOV R4, 0x400 ;  /* 0x0000040000047802 */ /* 0x000fc60000000f00 */
[----:B------:R-:W-:-:S05]  /*03e0*/  VIADD R10, R10, 0x1 ;  /* 0x000000010a0a7836 */ /* 0x000fca0000000000 */
[----:B------:R-:W-:Y:S02]  /*03f0*/  LOP3.LUT R10, R10, 0x3, RZ, 0xc0, !PT ;  /* 0x000000030a0a7812 */ /* 0x000fe400078ec0ff */
[----:B0-----:R-:W-:-:S07]  /*0400*/  LEA R15, R5, R4, 0x18 ;  /* 0x00000004050f7211 */ /* 0x001fce00078ec0ff */
.L_x_53:
[----:B------:R-:W2:Y:S01]  /*0410*/  LDG.E R11, desc[UR6][R2.64] ;  /* 0x00000006020b7981 */ /* 0x000ea2000c1e1900 */
[----:B------:R-:W-:Y:S01]  /*0420*/  BSSY.RECONVERGENT B2, `(.L_x_51) ;  /* 0x0000007000027945 */ /* 0x000fe20003800200 */
[----:B--2---:R-:W-:-:S07]  /*0430*/  SHF.R.S32.HI R13, RZ, 0x1f, R11 ;  /* 0x0000001fff0d7819 */ /* 0x004fce000001140b */
.L_x_52:
[----:B------:R-:W0:Y:S02]  /*0440*/  LDS.64 R4, [R15] ;  /* 0x000000000f047984 */ /* 0x000e240000000a00 */
[----:B0-----:R-:W-:-:S05]  /*0450*/  IADD3 R6, P0, PT, R11, R4, RZ ;  /* 0x000000040b067210 */ /* 0x001fca0007f1e0ff */
[----:B------:R-:W-:-:S07]  /*0460*/  IMAD.X R7, R13, 0x1, R5, P0 ;  /* 0x000000010d077824 */ /* 0x000fce00000e0605 */
[----:B------:R-:W0:Y:S02]  /*0470*/  ATOMS.CAST.SPIN.64 P0, [R15], R4, R6 ;  /* 0x000000040f00758d */ /* 0x000e240001800406 */
[----:B0-----:R-:W-:Y:S05]  /*0480*/  @!P0 BRA `(.L_x_52) ;  /* 0xfffffffc00ec8947 */ /* 0x001fea000383ffff */
[----:B------:R-:W-:Y:S05]  /*0490*/  BSYNC.RECONVERGENT B2 ;  /* 0x0000000000027941 */ /* 0x000fea0003800200 */
.L_x_51:
[----:B------:R-:W-:Y:S02]  /*04a0*/  IADD3 R10, P0, PT, R10, -0x1, RZ ;  /* 0xffffffff0a0a7810 */ /* 0x000fe40007f1e0ff */
[----:B------:R-:W-:Y:S02]  /*04b0*/  IADD3 R2, P1, PT, R2, 0x4, RZ ;  /* 0x0000000402027810 */ /* 0x000fe40007f3e0ff */
[----:B------:R-:W-:Y:S02]  /*04c0*/  IADD3.X R14, PT, PT, R14, -0x1, RZ, P0, !PT ;  /* 0xffffffff0e0e7810 */ /* 0x000fe400007fe4ff */
[----:B------:R-:W-:Y:S01]  /*04d0*/  ISETP.NE.U32.AND P0, PT, R10, RZ, PT ;  /* 0x000000ff0a00720c */ /* 0x000fe20003f05070 */
[----:B------:R-:W-:-:S03]  /*04e0*/  IMAD.X R3, RZ, RZ, R3, P1 ;  /* 0x000000ffff037224 */ /* 0x000fc600008e0603 */
[----:B------:R-:W-:-:S13]  /*04f0*/  ISETP.NE.AND.EX P0, PT, R14, RZ, PT, P0 ;  /* 0x000000ff0e00720c */ /* 0x000fda0003f05300 */
[----:B------:R-:W-:Y:S05]  /*0500*/  @P0 BRA `(.L_x_53) ;  /* 0xfffffffc00c00947 */ /* 0x000fea000383ffff */
.L_x_50:
[----:B------:R-:W-:Y:S05]  /*0510*/  BSYNC.RECONVERGENT B1 ;  /* 0x0000000000017941 */ /* 0x000fea0003800200 */
.L_x_49:
[----:B------:R-:W-:-:S04]  /*0520*/  ISETP.GE.U32.AND P0, PT, R9, 0xc, PT ;  /* 0x0000000c0900780c */ /* 0x000fc80003f06070 */
[----:B------:R-:W-:-:S13]  /*0530*/  ISETP.GE.U32.AND.EX P0, PT, R12, RZ, PT, P0 ;  /* 0x000000ff0c00720c */ /* 0x000fda0003f06100 */
[----:B------:R-:W-:Y:S05]  /*0540*/  @!P0 BRA `(.L_x_48) ;  /* 0x0000000000c88947 */ /* 0x000fea0003800000 */
[----:B------:R-:W0:Y:S01]  /*0550*/  S2R R6, SR_CgaCtaId ;  /* 0x0000000000067919 */ /* 0x000e220000008800 */
[----:B------:R-:W1:Y:S01]  /*0560*/  LDC.64 R4, c[0x0][0x380] ;  /* 0x0000e000ff047b82 */ /* 0x000e620000000a00 */
[----:B------:R-:W-:Y:S01]  /*0570*/  MOV R13, 0x400 ;  /* 0x00000400000d7802 */ /* 0x000fe20000000f00 */
[----:B------:R-:W-:Y:S02]  /*0580*/  IMAD.MOV.U32 R10, RZ, RZ, R2 ;  /* 0x000000ffff0a7224 */ /* 0x000fe400078e0002 */
[----:B------:R-:W-:Y:S02]  /*0590*/  IMAD.MOV.U32 R11, RZ, RZ, R3 ;  /* 0x000000ffff0b7224 */ /* 0x000fe400078e0003 */
[----:B-1----:R-:W-:Y:S01]  /*05a0*/  IMAD.WIDE.U32 R8, R8, 0x4, R4 ;  /* 0x0000000408087825 */ /* 0x002fe200078e0004 */
[----:B0-----:R-:W-:-:S07]  /*05b0*/  LEA R13, R6, R13, 0x18 ;  /* 0x0000000d060d7211 */ /* 0x001fce00078ec0ff */
.L_x_62:
[----:B------:R-:W2:Y:S01]  /*05c0*/  LDG.E R15, desc[UR6][R10.64] ;  /* 0x000000060a0f7981 */ /* 0x000ea2000c1e1900 */
[----:B------:R-:W-:Y:S01]  /*05d0*/  BSSY.RECONVERGENT B1, `(.L_x_54) ;  /* 0x0000007000017945 */ /* 0x000fe20003800200 */
[----:B--2---:R-:W-:-:S07]  /*05e0*/  SHF.R.S32.HI R17, RZ, 0x1f, R15 ;  /* 0x0000001fff117819 */ /* 0x004fce000001140f */
.L_x_55:
[----:B------:R-:W0:Y:S02]  /*05f0*/  LDS.64 R4, [R13] ;  /* 0x000000000d047984 */ /* 0x000e240000000a00 */
[----:B0-----:R-:W-:-:S05]  /*0600*/  IADD3 R6, P0, PT, R15, R4, RZ ;  /* 0x000000040f067210 */ /* 0x001fca0007f1e0ff */
[----:B------:R-:W-:-:S07]  /*0610*/  IMAD.X R7, R17, 0x1, R5, P0 ;  /* 0x0000000111077824 */ /* 0x000fce00000e0605 */
[----:B------:R-:W0:Y:S02]  /*0620*/  ATOMS.CAST.SPIN.64 P0, [R13], R4, R6 ;  /* 0x000000040d00758d */ /* 0x000e240001800406 */
[----:B0-----:R-:W-:Y:S05]  /*0630*/  @!P0 BRA `(.L_x_55) ;  /* 0xfffffffc00ec8947 */ /* 0x001fea000383ffff */
[----:B------:R-:W-:Y:S05]  /*0640*/  BSYNC.RECONVERGENT B1 ;  /* 0x0000000000017941 */ /* 0x000fea0003800200 */
.L_x_54:
[----:B------:R-:W2:Y:S01]  /*0650*/  LDG.E R15, desc[UR6][R10.64+0x4] ;  /* 0x000004060a0f7981 */ /* 0x000ea2000c1e1900 */
[----:B------:R-:W-:Y:S01]  /*0660*/  BSSY.RECONVERGENT B1, `(.L_x_56) ;  /* 0x0000007000017945 */ /* 0x000fe20003800200 */
[----:B--2---:R-:W-:-:S07]  /*0670*/  SHF.R.S32.HI R17, RZ, 0x1f, R15 ;  /* 0x0000001fff117819 */ /* 0x004fce000001140f */
.L_x_57:
[----:B------:R-:W0:Y:S02]  /*0680*/  LDS.64 R4, [R13] ;  /* 0x000000000d047984 */ /* 0x000e240000000a00 */
[----:B0-----:R-:W-:-:S05]  /*0690*/  IADD3 R6, P0, PT, R15, R4, RZ ;  /* 0x000000040f067210 */ /* 0x001fca0007f1e0ff */
[----:B------:R-:W-:-:S07]  /*06a0*/  IMAD.X R7, R17, 0x1, R5, P0 ;  /* 0x0000000111077824 */ /* 0x000fce00000e0605 */
[----:B------:R-:W0:Y:S02]  /*06b0*/  ATOMS.CAST.SPIN.64 P0, [R13], R4, R6 ;  /* 0x000000040d00758d */ /* 0x000e240001800406 */
[----:B0-----:R-:W-:Y:S05]  /*06c0*/  @!P0 BRA `(.L_x_57) ;  /* 0xfffffffc00ec8947 */ /* 0x001fea000383ffff */
[----:B------:R-:W-:Y:S05]  /*06d0*/  BSYNC.RECONVERGENT B1 ;  /* 0x0000000000017941 */ /* 0x000fea0003800200 */
.L_x_56:
[----:B------:R-:W2:Y:S01]  /*06e0*/  LDG.E R15, desc[UR6][R10.64+0x8] ;  /* 0x000008060a0f7981 */ /* 0x000ea2000c1e1900 */
[----:B------:R-:W-:Y:S01]  /*06f0*/  BSSY.RECONVERGENT B1, `(.L_x_58) ;  /* 0x0000007000017945 */ /* 0x000fe20003800200 */
[----:B--2---:R-:W-:-:S07]  /*0700*/  SHF.R.S32.HI R17, RZ, 0x1f, R15 ;  /* 0x0000001fff117819 */ /* 0x004fce000001140f */
.L_x_59:
[----:B------:R-:W0:Y:S02]  /*0710*/  LDS.64 R4, [R13] ;  /* 0x000000000d047984 */ /* 0x000e240000000a00 */
[----:B0-----:R-:W-:-:S05]  /*0720*/  IADD3 R6, P0, PT, R15, R4, RZ ;  /* 0x000000040f067210 */ /* 0x001fca0007f1e0ff */
[----:B------:R-:W-:-:S07]  /*0730*/  IMAD.X R7, R17, 0x1, R5, P0 ;  /* 0x0000000111077824 */ /* 0x000fce00000e0605 */
[----:B------:R-:W0:Y:S02]  /*0740*/  ATOMS.CAST.SPIN.64 P0, [R13], R4, R6 ;  /* 0x000000040d00758d */ /* 0x000e240001800406 */
[----:B0-----:R-:W-:Y:S05]  /*0750*/  @!P0 BRA `(.L_x_59) ;  /* 0xfffffffc00ec8947 */ /* 0x001fea000383ffff */
[----:B------:R-:W-:Y:S05]  /*0760*/  BSYNC.RECONVERGENT B1 ;  /* 0x0000000000017941 */ /* 0x000fea0003800200 */
.L_x_58:
[----:B------:R-:W2:Y:S01]  /*0770*/  LDG.E R15, desc[UR6][R10.64+0xc] ;  /* 0x00000c060a0f7981 */ /* 0x000ea2000c1e1900 */
[----:B------:R-:W-:Y:S01]  /*0780*/  BSSY.RECONVERGENT B1, `(.L_x_60) ;  /* 0x0000007000017945 */ /* 0x000fe20003800200 */
[----:B--2---:R-:W-:-:S07]  /*0790*/  SHF.R.S32.HI R17, RZ, 0x1f, R15 ;  /* 0x0000001fff117819 */ /* 0x004fce000001140f */
.L_x_61:
[----:B------:R-:W0:Y:S02]  /*07a0*/  LDS.64 R4, [R13] ;  /* 0x000000000d047984 */ /* 0x000e240000000a00 */
[----:B0-----:R-:W-:-:S05]  /*07b0*/  IADD3 R6, P0, PT, R15, R4, RZ ;  /* 0x000000040f067210 */ /* 0x001fca0007f1e0ff */
[----:B------:R-:W-:-:S07]  /*07c0*/  IMAD.X R7, R17, 0x1, R5, P0 ;  /* 0x0000000111077824 */ /* 0x000fce00000e0605 */
[----:B------:R-:W0:Y:S02]  /*07d0*/  ATOMS.CAST.SPIN.64 P0, [R13], R4, R6 ;  /* 0x000000040d00758d */ /* 0x000e240001800406 */
[----:B0-----:R-:W-:Y:S05]  /*07e0*/  @!P0 BRA `(.L_x_61) ;  /* 0xfffffffc00ec8947 */ /* 0x001fea000383ffff */
[----:B------:R-:W-:Y:S05]  /*07f0*/  BSYNC.RECONVERGENT B1 ;  /* 0x0000000000017941 */ /* 0x000fea0003800200 */
.L_x_60:
[----:B------:R-:W-:Y:S02]  /*0800*/  IADD3 R2, P0, PT, R2, 0x10, RZ ;  /* 0x0000001002027810 */ /* 0x000fe40007f1e0ff */
[----:B------:R-:W-:-:S03]  /*0810*/  IADD3 R10, P1, PT, R10, 0x10, RZ ;  /* 0x000000100a0a7810 */ /* 0x000fc60007f3e0ff */
[----:B------:R-:W-:Y:S01]  /*0820*/  IMAD.X R3, RZ, RZ, R3, P0 ;  /* 0x000000ffff037224 */ /* 0x000fe200000e0603 */
[----:B------:R-:W-:Y:S01]  /*0830*/  ISETP.GE.U32.AND P0, PT, R2, R8, PT ;  /* 0x000000080200720c */ /* 0x000fe20003f06070 */
[----:B------:R-:W-:-:S03]  /*0840*/  IMAD.X R11, RZ, RZ, R11, P1 ;  /* 0x000000ffff0b7224 */ /* 0x000fc600008e060b */
[----:B------:R-:W-:-:S13]  /*0850*/  ISETP.GE.U32.AND.EX P0, PT, R3, R9, PT, P0 ;  /* 0x000000090300720c */ /* 0x000fda0003f06100 */
[----:B------:R-:W-:Y:S05]  /*0860*/  @!P0 BRA `(.L_x_62) ;  /* 0xfffffffc00548947 */ /* 0x000fea000383ffff */
.L_x_48:
[----:B------:R-:W-:Y:S05]  /*0870*/  BSYNC.RECONVERGENT B0 ;  /* 0x0000000000007941 */ /* 0x000fea0003800200 */
.L_x_47:
[----:B------:R-:W-:Y:S01]  /*0880*/  BAR.SYNC.DEFER_BLOCKING 0x0 ;  /* 0x0000000000007b1d */ /* 0x000fe20000010000 */
[----:B------:R-:W-:-:S13]  /*0890*/  ISETP.NE.AND P0, PT, R0, RZ, PT ;  /* 0x000000ff0000720c */ /* 0x000fda0003f05270 */
[----:B------:R-:W-:Y:S05]  /*08a0*/  @P0 EXIT ;  /* 0x000000000000094d */ /* 0x000fea0003800000 */
[----:B------:R-:W0:Y:S01]  /*08b0*/  S2UR UR5, SR_CgaCtaId ;  /* 0x00000000000579c3 */ /* 0x000e220000008800 */
[----:B------:R-:W-:-:S07]  /*08c0*/  UMOV UR4, 0x400 ;  /* 0x0000040000047882 */ /* 0x000fce0000000000 */
[----:B------:R-:W1:Y:S01]  /*08d0*/  LDC.64 R4, c[0x4][0x8] ;  /* 0x01000200ff047b82 */ /* 0x000e620000000a00 */
[----:B0-----:R-:W-:-:S09]  /*08e0*/  ULEA UR4, UR5, UR4, 0x18 ;  /* 0x0000000405047291 */ /* 0x001fd2000f8ec0ff */
[----:B------:R-:W1:Y:S04]  /*08f0*/  LDS.64 R2, [UR4] ;  /* 0x00000004ff027984 */ /* 0x000e680008000a00 */
[----:B-1----:R-:W-:Y:S01]  /*0900*/  REDG.E.ADD.64.STRONG.GPU desc[UR6][R4.64], R2 ;  /* 0x000000020400798e */ /* 0x002fe2000c12e506 */
[----:B------:R-:W-:Y:S05]  /*0910*/  EXIT ;  /* 0x000000000000794d */ /* 0x000fea0003800000 */
.L_x_63:
        /* <DEDUP_REMOVED lines=14> */
.L_x_73:


//--------------------- .text._Z16sum_noncoalescedPKi --------------------------
	.section	.text._Z16sum_noncoalescedPKi,"ax",@progbits
	.align	128
        .global         _Z16sum_noncoalescedPKi
        .type           _Z16sum_noncoalescedPKi,@function
        .size           _Z16sum_noncoalescedPKi,(.L_x_74 - _Z16sum_noncoalescedPKi)
        .other          _Z16sum_noncoalescedPKi,@"STO_CUDA_ENTRY STV_DEFAULT"
_Z16sum_noncoalescedPKi:
.text._Z16sum_noncoalescedPKi:
[----:B------:R-:W-:Y:S08]  /*0000*/  LDC R1, c[0x0][0x37c] ;  /* 0x0000df00ff017b82 */ /* 0x000ff00000000800 */
[----:B------:R-:W0:Y:S01]  /*0010*/  LDC R6, c[0x0][0x360] ;  /* 0x0000d800ff067b82 */ /* 0x000e220000000800 */
[----:B------:R-:W0:Y:S01]  /*0020*/  LDCU UR4, c[0x0][0x370] ;  /* 0x00006e00ff0477ac */ /* 0x000e220008000800 */
[----:B------:R-:W1:Y:S01]  /*0030*/  S2R R7, SR_TID.X ;  /* 0x0000000000077919 */ /* 0x000e620000002100 */
[----:B0-----:R-:W-:-:S05]  /*0040*/  IMAD R0, R6, UR4, RZ ;  /* 0x0000000406007c24 */ /* 0x001fca000f8e02ff */
[----:B------:R-:W1:Y:S01]  /*0050*/  S2UR UR4, SR_CTAID.X ;  /* 0x00000000000479c3 */ /* 0x000e620000002500 */
[----:B------:R-:W0:Y:S01]  /*0060*/  I2F.U32.RP R4, R0 ;  /* 0x0000000000047306 */ /* 0x000e220000209000 */
[----:B------:R-:W-:Y:S01]  /*0070*/  IMAD.MOV R5, RZ, RZ, -R0 ;  /* 0x000000ffff057224 */ /* 0x000fe200078e0a00 */
[----:B------:R-:W-:-:S06]  /*0080*/  ISETP.NE.U32.AND P2, PT, R0, RZ, PT ;  /* 0x000000ff0000720c */ /* 0x000fcc0003f45070 */
[----:B0-----:R-:W0:Y:S02]  /*0090*/  MUFU.RCP R4, R4 ;  /* 0x0000000400047308 */ /* 0x001e240000001000 */
[----:B0-----:R-:W-:-:S06]  /*00a0*/  VIADD R2, R4, 0xffffffe ;  /* 0x0ffffffe04027836 */ /* 0x001fcc0000000000 */
[----:B------:R0:W2:Y:S02]  /*00b0*/  F2I.FTZ.U32.TRUNC.NTZ R3, R2 ;  /* 0x0000000200037305 */ /* 0x0000a4000021f000 */
[----:B0-----:R-:W-:Y:S02]  /*00c0*/  IMAD.MOV.U32 R2, RZ, RZ, RZ ;  /* 0x000000ffff027224 */ /* 0x001fe400078e00ff */
[----:B--2---:R-:W-:-:S04]  /*00d0*/  IMAD R5, R5, R3, RZ ;  /* 0x0000000305057224 */ /* 0x004fc800078e02ff */
[----:B------:R-:W-:-:S06]  /*00e0*/  IMAD.HI.U32 R3, R3, R5, R2 ;  /* 0x0000000503037227 */ /* 0x000fcc00078e0002 */
[----:B------:R-:W-:-:S04]  /*00f0*/  IMAD.HI.U32 R3, R3, 0x20000000, RZ ;  /* 0x2000000003037827 */ /* 0x000fc800078e00ff */
[----:B------:R-:W-:-:S04]  /*0100*/  IMAD.MOV R5, RZ, RZ, -R3 ;  /* 0x000000ffff057224 */ /* 0x000fc800078e0a03 */
[----:B------:R-:W-:-:S05]  /*0110*/  IMAD R5, R0, R5, 0x20000000 ;  /* 0x2000000000057424 */ /* 0x000fca00078e0205 */
[----:B------:R-:W-:-:S13]  /*0120*/  ISETP.GE.U32.AND P0, PT, R5, R0, PT ;  /* 0x000000000500720c */ /* 0x000fda0003f06070 */
[----:B------:R-:W-:Y:S02]  /*0130*/  @P0 IMAD.IADD R5, R5, 0x1, -R0 ;  /* 0x0000000105050824 */ /* 0x000fe400078e0a00 */
[----:B------:R-:W-:-:S03]  /*0140*/  @P0 VIADD R3, R3, 0x1 ;  /* 0x0000000103030836 */ /* 0x000fc60000000000 */
[----:B------:R-:W-:-:S13]  /*0150*/  ISETP.GE.U32.AND P1, PT, R5, R0, PT ;  /* 0x000000000500720c */ /* 0x000fda0003f26070 */
[----:B------:R-:W-:Y:S01]  /*0160*/  @P1 VIADD R3, R3, 0x1 ;  /* 0x0000000103031836 */ /* 0x000fe20000000000 */
[----:B------:R-:W-:Y:S01]  /*0170*/  @!P2 LOP3.LUT R3, RZ, R0, RZ, 0x33, !PT ;  /* 0x00000000ff03a212 */ /* 0x000fe200078e33ff */
[----:B-1----:R-:W-:-:S04]  /*0180*/  IMAD R0, R6, UR4, R7 ;  /* 0x0000000406007c24 */ /* 0x002fc8000f8e0207 */
[----:B------:R-:W-:-:S04]  /*0190*/  IMAD R0, R0, R3, RZ ;  /* 0x0000000300007224 */ /* 0x000fc800078e02ff */
[----:B------:R-:W-:-:S05]  /*01a0*/  IMAD.IADD R5, R3, 0x1, R0 ;  /* 0x0000000103057824 */ /* 0x000fca00078e0200 */
[----:B------:R-:W-:-:S13]  /*01b0*/  ISETP.GE.U32.AND P0, PT, R0, R5, PT ;  /* 0x000000050000720c */ /* 0x000fda0003f06070 */
[----:B------:R-:W-:Y:S05]  /*01c0*/  @P0 EXIT ;  /* 0x000000000000094d */ /* 0x000fea0003800000 */
[----:B------:R-:W0:Y:S01]  /*01d0*/  LDC.64 R2, c[0x0][0x380] ;  /* 0x0000e000ff027b82 */ /* 0x000e220000000a00 */
[----:B------:R-:W1:Y:S01]  /*01e0*/  LDCU.64 UR4, c[0x0][0x380] ;  /* 0x00007000ff0477ac */ /* 0x000e620008000a00 */
[----:B------:R-:W-:Y:S01]  /*01f0*/  IMAD.WIDE.U32 R6, R0, 0x4, RZ ;  /* 0x0000000400067825 */ /* 0x000fe200078e00ff */
[----:B------:R-:W-:Y:S02]  /*0200*/  BSSY.RECONVERGENT B0, `(.L_x_64) ;  /* 0x0000025000007945 */ /* 0x000fe40003800200 */
[----:B-1----:R-:W-:Y:S01]  /*0210*/  IADD3 R0, P0, PT, R6, UR4, RZ ;  /* 0x0000000406007c10 */ /* 0x002fe2000ff1e0ff */
[----:B------:R-:W-:Y:S01]  /*0220*/  ULOP3.LUT UR4, URZ, UR4, URZ, 0x33, !UPT ;  /* 0x00000004ff047292 */ /* 0x000fe2000f8e33ff */
[----:B0-----:R-:W-:Y:S02]  /*0230*/  IMAD.WIDE.U32 R2, R5, 0x4, R2 ;  /* 0x0000000405027825 */ /* 0x001fe400078e0002 */
[----:B------:R-:W-:Y:S02]  /*0240*/  IADD3.X R5, PT, PT, R7, UR5, RZ, P0, !PT ;  /* 0x0000000507057c10 */ /* 0x000fe400087fe4ff */
[----:B------:R-:W-:-:S05]  /*0250*/  IADD3 R9, P0, PT, R0, 0x4, RZ ;  /* 0x0000000400097810 */ /* 0x000fca0007f1e0ff */
[----:B------:R-:W-:Y:S01]  /*0260*/  IMAD.X R11, RZ, RZ, R5, P0 ;  /* 0x000000ffff0b7224 */ /* 0x000fe200000e0605 */
[----:B------:R-:W-:-:S04]  /*0270*/  ISETP.GT.U32.AND P0, PT, R9, R2, PT ;  /* 0x000000020900720c */ /* 0x000fc80003f04070 */
[----:B------:R-:W-:-:S04]  /*0280*/  ISETP.GT.U32.AND.EX P0, PT, R11, R3, PT, P0 ;  /* 0x000000030b00720c */ /* 0x000fc80003f04100 */
[----:B------:R-:W-:-:S04]  /*0290*/  SEL R9, R9, R2, P0 ;  /* 0x0000000209097207 */ /* 0x000fc80000000000 */
[----:B------:R-:W-:Y:S01]  /*02a0*/  IADD3 R10, P1, P2, -R6, UR4, R9 ;  /* 0x00000004060a7c10 */ /* 0x000fe2000fa3e109 */
[----:B------:R-:W-:Y:S01]  /*02b0*/  ULOP3.LUT UR4, URZ, UR5, URZ, 0x33, !UPT ;  /* 0x00000005ff047292 */ /* 0x000fe2000f8e33ff */
[----:B------:R-:W-:Y:S02]  /*02c0*/  SEL R6, R11, R3, P0 ;  /* 0x000000030b067207 */ /* 0x000fe40000000000 */
[C---:B------:R-:W-:Y:S02]  /*02d0*/  LOP3.LUT R4, R10.reuse, 0xc, RZ, 0xc0, !PT ;  /* 0x0000000c0a047812 */ /* 0x040fe400078ec0ff */
[----:B------:R-:W-:Y:S02]  /*02e0*/  ISETP.GE.U32.AND P0, PT, R10, 0xc, PT ;  /* 0x0000000c0a00780c */ /* 0x000fe40003f06070 */
[----:B------:R-:W-:Y:S02]  /*02f0*/  IADD3.X R7, PT, PT, ~R7, UR4, R6, P1, P2 ;  /* 0x0000000407077c10 */ /* 0x000fe40008fe4506 */
[----:B------:R-:W-:-:S02]  /*0300*/  ISETP.NE.U32.AND P1, PT, R4, 0xc, PT ;  /* 0x0000000c0400780c */ /* 0x000fc40003f25070 */
[----:B------:R-:W0:Y:S01]  /*0310*/  LDCU.64 UR4, c[0x0][0x358] ;  /* 0x00006b00ff0477ac */ /* 0x000e220008000a00 */
[----:B------:R-:W-:Y:S02]  /*0320*/  ISETP.GE.U32.AND.EX P0, PT, R7, RZ, PT, P0 ;  /* 0x000000ff0700720c */ /* 0x000fe40003f06100 */
[----:B------:R-:W-:-:S13]  /*0330*/  ISETP.NE.AND.EX P1, PT, RZ, RZ, PT, P1 ;  /* 0x000000ffff00720c */ /* 0x000fda0003f25310 */
[----:B------:R-:W-:Y:S05]  /*0340*/  @!P1 BRA `(.L_x_65) ;  /* 0x0000000000409947 */ /* 0x000fea0003800000 */
[----:B------:R-:W1:Y:S01]  /*0350*/  LDC.64 R8, c[0x4][0x8] ;  /* 0x01000200ff087b82 */ /* 0x000e620000000a00 */
[----:B------:R-:W-:Y:S01]  /*0360*/  SHF.R.U64 R10, R10, 0x2, R7 ;  /* 0x000000020a0a7819 */ /* 0x000fe20000001207 */
[----:B------:R-:W-:-:S04]  /*0370*/  IMAD.MOV.U32 R11, RZ, RZ, RZ ;  /* 0x000000ffff0b7224 */ /* 0x000fc800078e00ff */
[----:B------:R-:W-:-:S05]  /*0380*/  VIADD R10, R10, 0x1 ;  /* 0x000000010a0a7836 */ /* 0x000fca0000000000 */
[----:B------:R-:W-:-:S07]  /*0390*/  LOP3.LUT R10, R10, 0x3, RZ, 0xc0, !PT ;  /* 0x000000030a0a7812 */ /* 0x000fce00078ec0ff */
.L_x_66:
[----:B------:R-:W-:-:S05]  /*03a0*/  IMAD.MOV.U32 R4, RZ, RZ, R0 ;  /* 0x000000ffff047224 */ /* 0x000fca00078e0000 */
[----:B0-2---:R0:W2:Y:S01]  /*03b0*/  LDG.E R6, desc[UR4][R4.64] ;  /* 0x0000000404067981 */ /* 0x0050a2000c1e1900 */
[----:B------:R-:W-:-:S04]  /*03c0*/  IADD3 R10, P1, PT, R10, -0x1, RZ ;  /* 0xffffffff0a0a7810 */ /* 0x000fc80007f3e0ff */
[----:B------:R-:W-:Y:S02]  /*03d0*/  IADD3.X R11, PT, PT, R11, -0x1, RZ, P1, !PT ;  /* 0xffffffff0b0b7810 */ /* 0x000fe40000ffe4ff */
[----:B------:R-:W-:-:S04]  /*03e0*/  ISETP.NE.U32.AND P1, PT, R10, RZ, PT ;  /* 0x000000ff0a00720c */ /* 0x000fc80003f25070 */
[----:B------:R-:W-:Y:S02]  /*03f0*/  ISETP.NE.AND.EX P1, PT, R11, RZ, PT, P1 ;  /* 0x000000ff0b00720c */ /* 0x000fe40003f25310 */
[----:B------:R-:W-:-:S05]  /*0400*/  IADD3 R0, P2, PT, R0, 0x4, RZ ;  /* 0x0000000400007810 */ /* 0x000fca0007f5e0ff */
[----:B0-----:R-:W-:Y:S01]  /*0410*/  IMAD.X R5, RZ, RZ, R5, P2 ;  /* 0x000000ffff057224 */ /* 0x001fe200010e0605 */
[----:B--2---:R-:W-:-:S05]  /*0420*/  SHF.R.S32.HI R7, RZ, 0x1f, R6 ;  /* 0x0000001fff077819 */ /* 0x004fca0000011406 */
[----:B-1----:R2:W-:Y:S01]  /*0430*/  REDG.E.ADD.64.STRONG.GPU desc[UR4][R8.64], R6 ;  /* 0x000000060800798e */ /* 0x0025e2000c12e504 */
[----:B------:R-:W-:Y:S05]  /*0440*/  @P1 BRA `(.L_x_66) ;  /* 0xfffffffc00d41947 */ /* 0x000fea000383ffff */
.L_x_65:
[----:B0-----:R-:W-:Y:S05]  /*0450*/  BSYNC.RECONVERGENT B0 ;  /* 0x0000000000007941 */ /* 0x001fea0003800200 */
.L_x_64:
[----:B------:R-:W-:Y:S05]  /*0460*/  @!P0 EXIT ;  /* 0x000000000000894d */ /* 0x000fea0003800000 */
[----:B------:R-:W0:Y:S01]  /*0470*/  LDC.64 R16, c[0x4][0x8] ;  /* 0x01000200ff107b82 */ /* 0x000e220000000a00 */
[----:B------:R-:W-:Y:S02]  /*0480*/  IMAD.MOV.U32 R4, RZ, RZ, R0 ;  /* 0x000000ffff047224 */ /* 0x000fe400078e0000 */
[----:B--2---:R-:W-:-:S07]  /*0490*/  IMAD.MOV.U32 R7, RZ, RZ, R5 ;  /* 0x000000ffff077224 */ /* 0x004fce00078e0005 */
.L_x_67:
[----:B------:R-:W-:Y:S02]  /*04a0*/  IMAD.MOV.U32 R14, RZ, RZ, R4 ;  /* 0x000000ffff0e7224 */ /* 0x000fe400078e0004 */
[----:B------:R-:W-:-:S05]  /*04b0*/  IMAD.MOV.U32 R15, RZ, RZ, R7 ;  /* 0x000000ffff0f7224 */ /* 0x000fca00078e0007 */
[----:B------:R-:W2:Y:S02]  /*04c0*/  LDG.E R6, desc[UR4][R14.64] ;  /* 0x000000040e067981 */ /* 0x000ea4000c1e1900 */
[----:B--2---:R-:W-:-:S05]  /*04d0*/  SHF.R.S32.HI R7, RZ, 0x1f, R6 ;  /* 0x0000001fff077819 */ /* 0x004fca0000011406 */
[----:B0-----:R0:W-:Y:S04]  /*04e0*/  REDG.E.ADD.64.STRONG.GPU desc[UR4][R16.64], R6 ;  /* 0x000000061000798e */ /* 0x0011e8000c12e504 */
[----:B-1----:R-:W2:Y:S02]  /*04f0*/  LDG.E R8, desc[UR4][R14.64+0x4] ;  /* 0x000004040e087981 */ /* 0x002ea4000c1e1900 */
[----:B--2---:R-:W-:-:S05]  /*0500*/  SHF.R.S32.HI R9, RZ, 0x1f, R8 ;  /* 0x0000001fff097819 */ /* 0x004fca0000011408 */
[----:B------:R1:W-:Y:S04]  /*0510*/  REDG.E.ADD.64.STRONG.GPU desc[UR4][R16.64], R8 ;  /* 0x000000081000798e */ /* 0x0003e8000c12e504 */
[----:B------:R-:W2:Y:S01]  /*0520*/  LDG.E R10, desc[UR4][R14.64+0x8] ;  /* 0x000008040e0a7981 */ /* 0x000ea2000c1e1900 */
[----:B------:R-:W-:-:S05]  /*0530*/  IADD3 R0, P0, PT, R0, 0x10, RZ ;  /* 0x0000001000007810 */ /* 0x000fca0007f1e0ff */
[----:B------:R-:W-:Y:S01]  /*0540*/  IMAD.X R5, RZ, RZ, R5, P0 ;  /* 0x000000ffff057224 */ /* 0x000fe200000e0605 */
[----:B--2---:R-:W-:-:S05]  /*0550*/  SHF.R.S32.HI R11, RZ, 0x1f, R10 ;  /* 0x0000001fff0b7819 */ /* 0x004fca000001140a */
[----:B------:R1:W-:Y:S04]  /*0560*/  REDG.E.ADD.64.STRONG.GPU desc[UR4][R16.64], R10 ;  /* 0x0000000a1000798e */ /* 0x0003e8000c12e504 */
[----:B------:R-:W2:Y:S01]  /*0570*/  LDG.E R12, desc[UR4][R14.64+0xc] ;  /* 0x00000c040e0c7981 */ /* 0x000ea2000c1e1900 */
[----:B------:R-:W-:-:S04]  /*0580*/  ISETP.GE.U32.AND P0, PT, R0, R2, PT ;  /* 0x000000020000720c */ /* 0x000fc80003f06070 */
[----:B------:R-:W-:Y:S02]  /*0590*/  ISETP.GE.U32.AND.EX P0, PT, R5, R3, PT, P0 ;  /* 0x000000030500720c */ /* 0x000fe40003f06100 */
[----:B------:R-:W-:-:S05]  /*05a0*/  IADD3 R4, P1, PT, R14, 0x10, RZ ;  /* 0x000000100e047810 */ /* 0x000fca0007f3e0ff */
[----:B0-----:R-:W-:Y:S01]  /*05b0*/  IMAD.X R7, RZ, RZ, R15, P1 ;  /* 0x000000ffff077224 */ /* 0x001fe200008e060f */
[----:B--2---:R-:W-:-:S05]  /*05c0*/  SHF.R.S32.HI R13, RZ, 0x1f, R12 ;  /* 0x0000001fff0d7819 */ /* 0x004fca000001140c */
[----:B------:R1:W-:Y:S01]  /*05d0*/  REDG.E.ADD.64.STRONG.GPU desc[UR4][R16.64], R12 ;  /* 0x0000000c1000798e */ /* 0x0003e2000c12e504 */
[----:B------:R-:W-:Y:S05]  /*05e0*/  @!P0 BRA `(.L_x_67) ;  /* 0xfffffffc00ac8947 */ /* 0x000fea000383ffff */
[----:B------:R-:W-:Y:S05]  /*05f0*/  EXIT ;  /* 0x000000000000794d */ /* 0x000fea0003800000 */
.L_x_68:
        /* <DEDUP_REMOVED lines=16> */
.L_x_74:


//--------------------- .nv.global.init           --------------------------
	.section	.nv.global.init,"aw",@progbits
.nv.global.init:
	.type		$str,@object
	.size		$str,(.L_1 - $str)
$str:
        /*0000*/ 	.byte	0x53, 0x74, 0x72, 0x69, 0x64, 0x65, 0x20, 0x25, 0x75, 0x0a, 0x00
.L_1:


//--------------------- .nv.shared._Z26sum_coalesced_local_sharedPKi --------------------------
	.section	.nv.shared._Z26sum_coalesced_local_sharedPKi,"aw",@nobits
	.sectionflags	@""
	.align	8
.nv.shared._Z26sum_coalesced_local_sharedPKi:
	.zero		1032


//--------------------- .nv.shared.reserved.0     --------------------------
	.section	.nv.shared.reserved.0,"aw",@nobits
	.weak		__nv_reservedSMEM_offset_0_alias
	.size		__nv_reservedSMEM_offset_0_alias, 0, 64
	.other		__nv_reservedSMEM_offset_0_alias,@"STO_CUDA_RESERVED_SHARED STV_DEFAULT"
__nv_reservedSMEM_offset_0_alias:
	.zero		0
	.zero		64


//--------------------- .nv.global                --------------------------
	.section	.nv.global,"aw",@nobits
	.align	8
.nv.global:
	.type		dev_sum,@object
	.size		dev_sum,(.L_0 - dev_sum)
dev_sum:
	.zero		8
.L_0:


//--------------------- .nv.shared._Z29sum_noncoalesced_local_sharedPKi --------------------------
	.section	.nv.shared._Z29sum_noncoalesced_local_sharedPKi,"aw",@nobits
	.sectionflags	@""
	.align	8
.nv.shared._Z29sum_noncoalesced_local_sharedPKi:
	.zero		1032


//--------------------- .nv.shared._Z23sum_noncoalesced_sharedPKi --------------------------
	.section	.nv.shared._Z23sum_noncoalesced_sharedPKi,"aw",@nobits
	.sectionflags	@""
	.align	8
.nv.shared._Z23sum_noncoalesced_sharedPKi:
	.zero		1032


//--------------------- .nv.constant0._Z26sum_coalesced_local_sharedPKi --------------------------
	.section	.nv.constant0._Z26sum_coalesced_local_sharedPKi,"a",@progbits
	.sectionflags	@""
	.align	4
.nv.constant0._Z26sum_coalesced_local_sharedPKi:
	.zero		904


//--------------------- .nv.constant0._Z29sum_noncoalesced_local_sharedPKi --------------------------
	.section	.nv.constant0._Z29sum_noncoalesced_local_sharedPKi,"a",@progbits
	.sectionflags	@""
	.align	4
.nv.constant0._Z29sum_noncoalesced_local_sharedPKi:
	.zero		904


//--------------------- .nv.constant0._Z22sum_noncoalesced_localPKi --------------------------
	.section	.nv.constant0._Z22sum_noncoalesced_localPKi,"a",@progbits
	.sectionflags	@""
	.align	4
.nv.constant0._Z22sum_noncoalesced_localPKi:
	.zero		904


//--------------------- .nv.constant0._Z23sum_noncoalesced_sharedPKi --------------------------
	.section	.nv.constant0._Z23sum_noncoalesced_sharedPKi,"a",@progbits
	.sectionflags	@""
	.align	4
.nv.constant0._Z23sum_noncoalesced_sharedPKi:
	.zero		904


//--------------------- .nv.constant0._Z16sum_noncoalescedPKi --------------------------
	.section	.nv.constant0._Z16sum_noncoalescedPKi,"a",@progbits
	.sectionflags	@""
	.align	4
.nv.constant0._Z16sum_noncoalescedPKi:
	.zero		904


//--------------------- SYMBOLS --------------------------

	.type		.nv.reservedSmem.offset0,@object
	.size		.nv.reservedSmem.offset0,0x4
	.type		.nv.reservedSmem.cap,@object
	.size		.nv.reservedSmem.cap,0x4
	.type		vprintf,@function
